//
// Generated by NVIDIA NVVM Compiler
//
// Compiler Build ID: CL-36424714
// Cuda compilation tools, release 13.0, V13.0.88
// Based on NVVM 20.0.0
//

.version 9.0
.target sm_100
.address_size 64

	// .globl	_Z9mat_mul_kPfmPKfmS1_mi
.global .align 4 .u32 threadnum = 32;
// _ZZ9mat_mul_kPfmPKfmS1_miE4matA has been demoted
// _ZZ9mat_mul_kPfmPKfmS1_miE4matB has been demoted
// _ZZ7mat_mulPfmPKfmS1_miE4matA has been demoted
// _ZZ7mat_mulPfmPKfmS1_miE4matB has been demoted

.visible .entry _Z9mat_mul_kPfmPKfmS1_mi(
	.param .u64 .ptr .align 1 _Z9mat_mul_kPfmPKfmS1_mi_param_0,
	.param .u64 _Z9mat_mul_kPfmPKfmS1_mi_param_1,
	.param .u64 .ptr .align 1 _Z9mat_mul_kPfmPKfmS1_mi_param_2,
	.param .u64 _Z9mat_mul_kPfmPKfmS1_mi_param_3,
	.param .u64 .ptr .align 1 _Z9mat_mul_kPfmPKfmS1_mi_param_4,
	.param .u64 _Z9mat_mul_kPfmPKfmS1_mi_param_5,
	.param .u32 _Z9mat_mul_kPfmPKfmS1_mi_param_6
)
{
	.reg .pred 	%p<4>;
	.reg .b32 	%r<25>;
	.reg .b32 	%f<171>;
	.reg .b64 	%rd<35>;
	// demoted variable
	.shared .align 4 .b8 _ZZ9mat_mul_kPfmPKfmS1_miE4matA[4096];
	// demoted variable
	.shared .align 4 .b8 _ZZ9mat_mul_kPfmPKfmS1_miE4matB[4096];
	ld.param.u64 	%rd8, [_Z9mat_mul_kPfmPKfmS1_mi_param_0];
	ld.param.u64 	%rd9, [_Z9mat_mul_kPfmPKfmS1_mi_param_1];
	ld.param.u64 	%rd10, [_Z9mat_mul_kPfmPKfmS1_mi_param_2];
	ld.param.u64 	%rd11, [_Z9mat_mul_kPfmPKfmS1_mi_param_3];
	ld.param.u64 	%rd12, [_Z9mat_mul_kPfmPKfmS1_mi_param_4];
	ld.param.u64 	%rd13, [_Z9mat_mul_kPfmPKfmS1_mi_param_5];
	ld.param.u32 	%r12, [_Z9mat_mul_kPfmPKfmS1_mi_param_6];
	mov.u32 	%r1, %tid.x;
	mov.u32 	%r2, %tid.y;
	mov.u32 	%r13, %ctaid.x;
	shl.b32 	%r3, %r13, 5;
	mov.u32 	%r14, %ctaid.y;
	shl.b32 	%r4, %r14, 5;
	setp.lt.s32 	%p1, %r12, 1;
	mov.f32 	%f170, 0f00000000;
	@%p1 bra 	$L__BB0_3;
	add.s32 	%r16, %r4, %r2;
	cvt.u64.u32 	%rd14, %r16;
	cvt.u64.u32 	%rd15, %r1;
	shl.b32 	%r17, %r2, 7;
	mov.u32 	%r18, _ZZ9mat_mul_kPfmPKfmS1_miE4matA;
	add.s32 	%r5, %r18, %r17;
	shl.b32 	%r19, %r1, 2;
	add.s32 	%r6, %r5, %r19;
	cvt.s64.s32 	%rd16, %r3;
	mov.u32 	%r20, _ZZ9mat_mul_kPfmPKfmS1_miE4matB;
	add.s32 	%r8, %r20, %r19;
	add.s32 	%r7, %r8, %r17;
	cvt.u64.u32 	%rd17, %r2;
	mad.lo.s64 	%rd18, %rd13, %rd17, %rd16;
	add.s64 	%rd19, %rd18, %rd15;
	shl.b64 	%rd20, %rd19, 2;
	cvta.to.global.u64 	%rd21, %rd12;
	add.s64 	%rd34, %rd21, %rd20;
	shl.b64 	%rd2, %rd13, 7;
	mad.lo.s64 	%rd22, %rd11, %rd14, %rd15;
	shl.b64 	%rd23, %rd22, 2;
	cvta.to.global.u64 	%rd24, %rd10;
	add.s64 	%rd33, %rd24, %rd23;
	mov.b32 	%r24, 0;
	mov.f32 	%f168, 0f00000000;
	mov.f32 	%f170, %f168;
$L__BB0_2:
	ld.global.f32 	%f8, [%rd33];
	st.shared.f32 	[%r6], %f8;
	ld.global.f32 	%f9, [%rd34];
	st.shared.f32 	[%r7], %f9;
	bar.sync 	0;
	ld.shared.f32 	%f10, [%r5];
	ld.shared.f32 	%f11, [%r8];
	mul.f32 	%f12, %f10, %f11;
	sub.f32 	%f13, %f168, %f12;
	sub.f32 	%f14, %f170, %f13;
	ld.shared.f32 	%f15, [%r5+4];
	ld.shared.f32 	%f16, [%r8+128];
	mul.f32 	%f17, %f15, %f16;
	sub.f32 	%f18, %f13, %f17;
	sub.f32 	%f19, %f14, %f18;
	ld.shared.f32 	%f20, [%r5+8];
	ld.shared.f32 	%f21, [%r8+256];
	mul.f32 	%f22, %f20, %f21;
	sub.f32 	%f23, %f18, %f22;
	sub.f32 	%f24, %f19, %f23;
	ld.shared.f32 	%f25, [%r5+12];
	ld.shared.f32 	%f26, [%r8+384];
	mul.f32 	%f27, %f25, %f26;
	sub.f32 	%f28, %f23, %f27;
	sub.f32 	%f29, %f24, %f28;
	ld.shared.f32 	%f30, [%r5+16];
	ld.shared.f32 	%f31, [%r8+512];
	mul.f32 	%f32, %f30, %f31;
	sub.f32 	%f33, %f28, %f32;
	sub.f32 	%f34, %f29, %f33;
	ld.shared.f32 	%f35, [%r5+20];
	ld.shared.f32 	%f36, [%r8+640];
	mul.f32 	%f37, %f35, %f36;
	sub.f32 	%f38, %f33, %f37;
	sub.f32 	%f39, %f34, %f38;
	ld.shared.f32 	%f40, [%r5+24];
	ld.shared.f32 	%f41, [%r8+768];
	mul.f32 	%f42, %f40, %f41;
	sub.f32 	%f43, %f38, %f42;
	sub.f32 	%f44, %f39, %f43;
	ld.shared.f32 	%f45, [%r5+28];
	ld.shared.f32 	%f46, [%r8+896];
	mul.f32 	%f47, %f45, %f46;
	sub.f32 	%f48, %f43, %f47;
	sub.f32 	%f49, %f44, %f48;
	ld.shared.f32 	%f50, [%r5+32];
	ld.shared.f32 	%f51, [%r8+1024];
	mul.f32 	%f52, %f50, %f51;
	sub.f32 	%f53, %f48, %f52;
	sub.f32 	%f54, %f49, %f53;
	ld.shared.f32 	%f55, [%r5+36];
	ld.shared.f32 	%f56, [%r8+1152];
	mul.f32 	%f57, %f55, %f56;
	sub.f32 	%f58, %f53, %f57;
	sub.f32 	%f59, %f54, %f58;
	ld.shared.f32 	%f60, [%r5+40];
	ld.shared.f32 	%f61, [%r8+1280];
	mul.f32 	%f62, %f60, %f61;
	sub.f32 	%f63, %f58, %f62;
	sub.f32 	%f64, %f59, %f63;
	ld.shared.f32 	%f65, [%r5+44];
	ld.shared.f32 	%f66, [%r8+1408];
	mul.f32 	%f67, %f65, %f66;
	sub.f32 	%f68, %f63, %f67;
	sub.f32 	%f69, %f64, %f68;
	ld.shared.f32 	%f70, [%r5+48];
	ld.shared.f32 	%f71, [%r8+1536];
	mul.f32 	%f72, %f70, %f71;
	sub.f32 	%f73, %f68, %f72;
	sub.f32 	%f74, %f69, %f73;
	ld.shared.f32 	%f75, [%r5+52];
	ld.shared.f32 	%f76, [%r8+1664];
	mul.f32 	%f77, %f75, %f76;
	sub.f32 	%f78, %f73, %f77;
	sub.f32 	%f79, %f74, %f78;
	ld.shared.f32 	%f80, [%r5+56];
	ld.shared.f32 	%f81, [%r8+1792];
	mul.f32 	%f82, %f80, %f81;
	sub.f32 	%f83, %f78, %f82;
	sub.f32 	%f84, %f79, %f83;
	ld.shared.f32 	%f85, [%r5+60];
	ld.shared.f32 	%f86, [%r8+1920];
	mul.f32 	%f87, %f85, %f86;
	sub.f32 	%f88, %f83, %f87;
	sub.f32 	%f89, %f84, %f88;
	ld.shared.f32 	%f90, [%r5+64];
	ld.shared.f32 	%f91, [%r8+2048];
	mul.f32 	%f92, %f90, %f91;
	sub.f32 	%f93, %f88, %f92;
	sub.f32 	%f94, %f89, %f93;
	ld.shared.f32 	%f95, [%r5+68];
	ld.shared.f32 	%f96, [%r8+2176];
	mul.f32 	%f97, %f95, %f96;
	sub.f32 	%f98, %f93, %f97;
	sub.f32 	%f99, %f94, %f98;
	ld.shared.f32 	%f100, [%r5+72];
	ld.shared.f32 	%f101, [%r8+2304];
	mul.f32 	%f102, %f100, %f101;
	sub.f32 	%f103, %f98, %f102;
	sub.f32 	%f104, %f99, %f103;
	ld.shared.f32 	%f105, [%r5+76];
	ld.shared.f32 	%f106, [%r8+2432];
	mul.f32 	%f107, %f105, %f106;
	sub.f32 	%f108, %f103, %f107;
	sub.f32 	%f109, %f104, %f108;
	ld.shared.f32 	%f110, [%r5+80];
	ld.shared.f32 	%f111, [%r8+2560];
	mul.f32 	%f112, %f110, %f111;
	sub.f32 	%f113, %f108, %f112;
	sub.f32 	%f114, %f109, %f113;
	ld.shared.f32 	%f115, [%r5+84];
	ld.shared.f32 	%f116, [%r8+2688];
	mul.f32 	%f117, %f115, %f116;
	sub.f32 	%f118, %f113, %f117;
	sub.f32 	%f119, %f114, %f118;
	ld.shared.f32 	%f120, [%r5+88];
	ld.shared.f32 	%f121, [%r8+2816];
	mul.f32 	%f122, %f120, %f121;
	sub.f32 	%f123, %f118, %f122;
	sub.f32 	%f124, %f119, %f123;
	ld.shared.f32 	%f125, [%r5+92];
	ld.shared.f32 	%f126, [%r8+2944];
	mul.f32 	%f127, %f125, %f126;
	sub.f32 	%f128, %f123, %f127;
	sub.f32 	%f129, %f124, %f128;
	ld.shared.f32 	%f130, [%r5+96];
	ld.shared.f32 	%f131, [%r8+3072];
	mul.f32 	%f132, %f130, %f131;
	sub.f32 	%f133, %f128, %f132;
	sub.f32 	%f134, %f129, %f133;
	ld.shared.f32 	%f135, [%r5+100];
	ld.shared.f32 	%f136, [%r8+3200];
	mul.f32 	%f137, %f135, %f136;
	sub.f32 	%f138, %f133, %f137;
	sub.f32 	%f139, %f134, %f138;
	ld.shared.f32 	%f140, [%r5+104];
	ld.shared.f32 	%f141, [%r8+3328];
	mul.f32 	%f142, %f140, %f141;
	sub.f32 	%f143, %f138, %f142;
	sub.f32 	%f144, %f139, %f143;
	ld.shared.f32 	%f145, [%r5+108];
	ld.shared.f32 	%f146, [%r8+3456];
	mul.f32 	%f147, %f145, %f146;
	sub.f32 	%f148, %f143, %f147;
	sub.f32 	%f149, %f144, %f148;
	ld.shared.f32 	%f150, [%r5+112];
	ld.shared.f32 	%f151, [%r8+3584];
	mul.f32 	%f152, %f150, %f151;
	sub.f32 	%f153, %f148, %f152;
	sub.f32 	%f154, %f149, %f153;
	ld.shared.f32 	%f155, [%r5+116];
	ld.shared.f32 	%f156, [%r8+3712];
	mul.f32 	%f157, %f155, %f156;
	sub.f32 	%f158, %f153, %f157;
	sub.f32 	%f159, %f154, %f158;
	ld.shared.f32 	%f160, [%r5+120];
	ld.shared.f32 	%f161, [%r8+3840];
	mul.f32 	%f162, %f160, %f161;
	sub.f32 	%f163, %f158, %f162;
	sub.f32 	%f164, %f159, %f163;
	ld.shared.f32 	%f165, [%r5+124];
	ld.shared.f32 	%f166, [%r8+3968];
	mul.f32 	%f167, %f165, %f166;
	sub.f32 	%f168, %f163, %f167;
	sub.f32 	%f170, %f164, %f168;
	bar.sync 	0;
	add.s32 	%r24, %r24, 32;
	add.s64 	%rd34, %rd34, %rd2;
	add.s64 	%rd33, %rd33, 128;
	setp.lt.s32 	%p2, %r24, %r12;
	@%p2 bra 	$L__BB0_2;
$L__BB0_3:
	add.s32 	%r11, %r4, %r2;
	add.s32 	%r22, %r3, %r1;
	max.s32 	%r23, %r11, %r22;
	setp.ge.s32 	%p3, %r23, %r12;
	@%p3 bra 	$L__BB0_5;
	cvt.u64.u32 	%rd25, %r11;
	cvt.s64.s32 	%rd26, %r3;
	cvt.u64.u32 	%rd27, %r1;
	add.s64 	%rd28, %rd26, %rd27;
	mad.lo.s64 	%rd29, %rd9, %rd25, %rd28;
	cvta.to.global.u64 	%rd30, %rd8;
	shl.b64 	%rd31, %rd29, 2;
	add.s64 	%rd32, %rd30, %rd31;
	st.global.f32 	[%rd32], %f170;
$L__BB0_5:
	ret;

}
	// .globl	_Z7mat_mulPfmPKfmS1_mi
.visible .entry _Z7mat_mulPfmPKfmS1_mi(
	.param .u64 .ptr .align 1 _Z7mat_mulPfmPKfmS1_mi_param_0,
	.param .u64 _Z7mat_mulPfmPKfmS1_mi_param_1,
	.param .u64 .ptr .align 1 _Z7mat_mulPfmPKfmS1_mi_param_2,
	.param .u64 _Z7mat_mulPfmPKfmS1_mi_param_3,
	.param .u64 .ptr .align 1 _Z7mat_mulPfmPKfmS1_mi_param_4,
	.param .u64 _Z7mat_mulPfmPKfmS1_mi_param_5,
	.param .u32 _Z7mat_mulPfmPKfmS1_mi_param_6
)
{
	.reg .pred 	%p<4>;
	.reg .b32 	%r<25>;
	.reg .b32 	%f<103>;
	.reg .b64 	%rd<35>;
	.reg .b64 	%fd<68>;
	// demoted variable
	.shared .align 4 .b8 _ZZ7mat_mulPfmPKfmS1_miE4matA[4096];
	// demoted variable
	.shared .align 4 .b8 _ZZ7mat_mulPfmPKfmS1_miE4matB[4096];
	ld.param.u64 	%rd8, [_Z7mat_mulPfmPKfmS1_mi_param_0];
	ld.param.u64 	%rd9, [_Z7mat_mulPfmPKfmS1_mi_param_1];
	ld.param.u64 	%rd10, [_Z7mat_mulPfmPKfmS1_mi_param_2];
	ld.param.u64 	%rd11, [_Z7mat_mulPfmPKfmS1_mi_param_3];
	ld.param.u64 	%rd12, [_Z7mat_mulPfmPKfmS1_mi_param_4];
	ld.param.u64 	%rd13, [_Z7mat_mulPfmPKfmS1_mi_param_5];
	ld.param.u32 	%r12, [_Z7mat_mulPfmPKfmS1_mi_param_6];
	mov.u32 	%r1, %tid.x;
	mov.u32 	%r2, %tid.y;
	mov.u32 	%r13, %ctaid.x;
	shl.b32 	%r3, %r13, 5;
	mov.u32 	%r14, %ctaid.y;
	shl.b32 	%r4, %r14, 5;
	setp.lt.s32 	%p1, %r12, 1;
	mov.f32 	%f102, 0f00000000;
	@%p1 bra 	$L__BB1_4;
	add.s32 	%r16, %r4, %r2;
	cvt.u64.u32 	%rd14, %r16;
	cvt.u64.u32 	%rd15, %r1;
	shl.b32 	%r17, %r2, 7;
	mov.u32 	%r18, _ZZ7mat_mulPfmPKfmS1_miE4matA;
	add.s32 	%r5, %r18, %r17;
	shl.b32 	%r19, %r1, 2;
	add.s32 	%r6, %r5, %r19;
	cvt.s64.s32 	%rd16, %r3;
	mov.u32 	%r20, _ZZ7mat_mulPfmPKfmS1_miE4matB;
	add.s32 	%r8, %r20, %r19;
	add.s32 	%r7, %r8, %r17;
	cvt.u64.u32 	%rd17, %r2;
	mad.lo.s64 	%rd18, %rd13, %rd17, %rd16;
	add.s64 	%rd19, %rd18, %rd15;
	shl.b64 	%rd20, %rd19, 2;
	cvta.to.global.u64 	%rd21, %rd12;
	add.s64 	%rd34, %rd21, %rd20;
	shl.b64 	%rd2, %rd13, 7;
	mad.lo.s64 	%rd22, %rd11, %rd14, %rd15;
	shl.b64 	%rd23, %rd22, 2;
	cvta.to.global.u64 	%rd24, %rd10;
	add.s64 	%rd33, %rd24, %rd23;
	mov.b32 	%r24, 0;
	mov.f64 	%fd67, 0d0000000000000000;
$L__BB1_2:
	ld.global.f32 	%f4, [%rd33];
	st.shared.f32 	[%r6], %f4;
	ld.global.f32 	%f5, [%rd34];
	st.shared.f32 	[%r7], %f5;
	bar.sync 	0;
	ld.shared.f32 	%f6, [%r5];
	ld.shared.f32 	%f7, [%r8];
	mul.f32 	%f8, %f6, %f7;
	cvt.f64.f32 	%fd4, %f8;
	add.f64 	%fd5, %fd67, %fd4;
	ld.shared.f32 	%f9, [%r5+4];
	ld.shared.f32 	%f10, [%r8+128];
	mul.f32 	%f11, %f9, %f10;
	cvt.f64.f32 	%fd6, %f11;
	add.f64 	%fd7, %fd5, %fd6;
	ld.shared.f32 	%f12, [%r5+8];
	ld.shared.f32 	%f13, [%r8+256];
	mul.f32 	%f14, %f12, %f13;
	cvt.f64.f32 	%fd8, %f14;
	add.f64 	%fd9, %fd7, %fd8;
	ld.shared.f32 	%f15, [%r5+12];
	ld.shared.f32 	%f16, [%r8+384];
	mul.f32 	%f17, %f15, %f16;
	cvt.f64.f32 	%fd10, %f17;
	add.f64 	%fd11, %fd9, %fd10;
	ld.shared.f32 	%f18, [%r5+16];
	ld.shared.f32 	%f19, [%r8+512];
	mul.f32 	%f20, %f18, %f19;
	cvt.f64.f32 	%fd12, %f20;
	add.f64 	%fd13, %fd11, %fd12;
	ld.shared.f32 	%f21, [%r5+20];
	ld.shared.f32 	%f22, [%r8+640];
	mul.f32 	%f23, %f21, %f22;
	cvt.f64.f32 	%fd14, %f23;
	add.f64 	%fd15, %fd13, %fd14;
	ld.shared.f32 	%f24, [%r5+24];
	ld.shared.f32 	%f25, [%r8+768];
	mul.f32 	%f26, %f24, %f25;
	cvt.f64.f32 	%fd16, %f26;
	add.f64 	%fd17, %fd15, %fd16;
	ld.shared.f32 	%f27, [%r5+28];
	ld.shared.f32 	%f28, [%r8+896];
	mul.f32 	%f29, %f27, %f28;
	cvt.f64.f32 	%fd18, %f29;
	add.f64 	%fd19, %fd17, %fd18;
	ld.shared.f32 	%f30, [%r5+32];
	ld.shared.f32 	%f31, [%r8+1024];
	mul.f32 	%f32, %f30, %f31;
	cvt.f64.f32 	%fd20, %f32;
	add.f64 	%fd21, %fd19, %fd20;
	ld.shared.f32 	%f33, [%r5+36];
	ld.shared.f32 	%f34, [%r8+1152];
	mul.f32 	%f35, %f33, %f34;
	cvt.f64.f32 	%fd22, %f35;
	add.f64 	%fd23, %fd21, %fd22;
	ld.shared.f32 	%f36, [%r5+40];
	ld.shared.f32 	%f37, [%r8+1280];
	mul.f32 	%f38, %f36, %f37;
	cvt.f64.f32 	%fd24, %f38;
	add.f64 	%fd25, %fd23, %fd24;
	ld.shared.f32 	%f39, [%r5+44];
	ld.shared.f32 	%f40, [%r8+1408];
	mul.f32 	%f41, %f39, %f40;
	cvt.f64.f32 	%fd26, %f41;
	add.f64 	%fd27, %fd25, %fd26;
	ld.shared.f32 	%f42, [%r5+48];
	ld.shared.f32 	%f43, [%r8+1536];
	mul.f32 	%f44, %f42, %f43;
	cvt.f64.f32 	%fd28, %f44;
	add.f64 	%fd29, %fd27, %fd28;
	ld.shared.f32 	%f45, [%r5+52];
	ld.shared.f32 	%f46, [%r8+1664];
	mul.f32 	%f47, %f45, %f46;
	cvt.f64.f32 	%fd30, %f47;
	add.f64 	%fd31, %fd29, %fd30;
	ld.shared.f32 	%f48, [%r5+56];
	ld.shared.f32 	%f49, [%r8+1792];
	mul.f32 	%f50, %f48, %f49;
	cvt.f64.f32 	%fd32, %f50;
	add.f64 	%fd33, %fd31, %fd32;
	ld.shared.f32 	%f51, [%r5+60];
	ld.shared.f32 	%f52, [%r8+1920];
	mul.f32 	%f53, %f51, %f52;
	cvt.f64.f32 	%fd34, %f53;
	add.f64 	%fd35, %fd33, %fd34;
	ld.shared.f32 	%f54, [%r5+64];
	ld.shared.f32 	%f55, [%r8+2048];
	mul.f32 	%f56, %f54, %f55;
	cvt.f64.f32 	%fd36, %f56;
	add.f64 	%fd37, %fd35, %fd36;
	ld.shared.f32 	%f57, [%r5+68];
	ld.shared.f32 	%f58, [%r8+2176];
	mul.f32 	%f59, %f57, %f58;
	cvt.f64.f32 	%fd38, %f59;
	add.f64 	%fd39, %fd37, %fd38;
	ld.shared.f32 	%f60, [%r5+72];
	ld.shared.f32 	%f61, [%r8+2304];
	mul.f32 	%f62, %f60, %f61;
	cvt.f64.f32 	%fd40, %f62;
	add.f64 	%fd41, %fd39, %fd40;
	ld.shared.f32 	%f63, [%r5+76];
	ld.shared.f32 	%f64, [%r8+2432];
	mul.f32 	%f65, %f63, %f64;
	cvt.f64.f32 	%fd42, %f65;
	add.f64 	%fd43, %fd41, %fd42;
	ld.shared.f32 	%f66, [%r5+80];
	ld.shared.f32 	%f67, [%r8+2560];
	mul.f32 	%f68, %f66, %f67;
	cvt.f64.f32 	%fd44, %f68;
	add.f64 	%fd45, %fd43, %fd44;
	ld.shared.f32 	%f69, [%r5+84];
	ld.shared.f32 	%f70, [%r8+2688];
	mul.f32 	%f71, %f69, %f70;
	cvt.f64.f32 	%fd46, %f71;
	add.f64 	%fd47, %fd45, %fd46;
	ld.shared.f32 	%f72, [%r5+88];
	ld.shared.f32 	%f73, [%r8+2816];
	mul.f32 	%f74, %f72, %f73;
	cvt.f64.f32 	%fd48, %f74;
	add.f64 	%fd49, %fd47, %fd48;
	ld.shared.f32 	%f75, [%r5+92];
	ld.shared.f32 	%f76, [%r8+2944];
	mul.f32 	%f77, %f75, %f76;
	cvt.f64.f32 	%fd50, %f77;
	add.f64 	%fd51, %fd49, %fd50;
	ld.shared.f32 	%f78, [%r5+96];
	ld.shared.f32 	%f79, [%r8+3072];
	mul.f32 	%f80, %f78, %f79;
	cvt.f64.f32 	%fd52, %f80;
	add.f64 	%fd53, %fd51, %fd52;
	ld.shared.f32 	%f81, [%r5+100];
	ld.shared.f32 	%f82, [%r8+3200];
	mul.f32 	%f83, %f81, %f82;
	cvt.f64.f32 	%fd54, %f83;
	add.f64 	%fd55, %fd53, %fd54;
	ld.shared.f32 	%f84, [%r5+104];
	ld.shared.f32 	%f85, [%r8+3328];
	mul.f32 	%f86, %f84, %f85;
	cvt.f64.f32 	%fd56, %f86;
	add.f64 	%fd57, %fd55, %fd56;
	ld.shared.f32 	%f87, [%r5+108];
	ld.shared.f32 	%f88, [%r8+3456];
	mul.f32 	%f89, %f87, %f88;
	cvt.f64.f32 	%fd58, %f89;
	add.f64 	%fd59, %fd57, %fd58;
	ld.shared.f32 	%f90, [%r5+112];
	ld.shared.f32 	%f91, [%r8+3584];
	mul.f32 	%f92, %f90, %f91;
	cvt.f64.f32 	%fd60, %f92;
	add.f64 	%fd61, %fd59, %fd60;
	ld.shared.f32 	%f93, [%r5+116];
	ld.shared.f32 	%f94, [%r8+3712];
	mul.f32 	%f95, %f93, %f94;
	cvt.f64.f32 	%fd62, %f95;
	add.f64 	%fd63, %fd61, %fd62;
	ld.shared.f32 	%f96, [%r5+120];
	ld.shared.f32 	%f97, [%r8+3840];
	mul.f32 	%f98, %f96, %f97;
	cvt.f64.f32 	%fd64, %f98;
	add.f64 	%fd65, %fd63, %fd64;
	ld.shared.f32 	%f99, [%r5+124];
	ld.shared.f32 	%f100, [%r8+3968];
	mul.f32 	%f101, %f99, %f100;
	cvt.f64.f32 	%fd66, %f101;
	add.f64 	%fd67, %fd65, %fd66;
	bar.sync 	0;
	add.s32 	%r24, %r24, 32;
	add.s64 	%rd34, %rd34, %rd2;
	add.s64 	%rd33, %rd33, 128;
	setp.lt.s32 	%p2, %r24, %r12;
	@%p2 bra 	$L__BB1_2;
	cvt.rn.f32.f64 	%f102, %fd67;
$L__BB1_4:
	add.s32 	%r11, %r4, %r2;
	add.s32 	%r22, %r3, %r1;
	max.s32 	%r23, %r11, %r22;
	setp.ge.s32 	%p3, %r23, %r12;
	@%p3 bra 	$L__BB1_6;
	cvt.u64.u32 	%rd25, %r11;
	cvt.s64.s32 	%rd26, %r3;
	cvt.u64.u32 	%rd27, %r1;
	add.s64 	%rd28, %rd26, %rd27;
	mad.lo.s64 	%rd29, %rd9, %rd25, %rd28;
	cvta.to.global.u64 	%rd30, %rd8;
	shl.b64 	%rd31, %rd29, 2;
	add.s64 	%rd32, %rd30, %rd31;
	st.global.f32 	[%rd32], %f102;
$L__BB1_6:
	ret;

}


// ===== COMPILED SASS (sm_100) =====

	.target	sm_100

	.elftype	@"ET_EXEC"


//--------------------- .note.nv.tkinfo           --------------------------
	.section	.note.nv.tkinfo,"",@"SHT_NOTE"
	.sectionflags	@"SHF_NOTE_NV_TKINFO"
	.tkinfo
        /*0018*/ 	.word	0x00000002
        /*0030*/ 	.string	""
        /*0030*/ 	.string	"ptxas"
        /*0030*/ 	.string	"Cuda compilation tools, release 13.0, V13.0.88"
        /*0030*/ 	.string	"Build cuda_13.0.r13.0/compiler.36424714_0"
        /*0030*/ 	.string	"-arch sm_100 -m 64 "



//--------------------- .note.nv.cuinfo           --------------------------
	.section	.note.nv.cuinfo,"",@"SHT_NOTE"
	.sectionflags	@"SHF_NOTE_NV_CUINFO"
        /*0018*/ 	.short	0x0002
        /*001a*/ 	.short	0x0064
        /*001c*/ 	.short	0x0082
	.zero		2


//--------------------- .nv.info                  --------------------------
	.section	.nv.info,"",@"SHT_CUDA_INFO"
	.align	4


	//----- nvinfo : EIATTR_REGCOUNT
	.align		4
        /*0000*/ 	.byte	0x04, 0x2f
        /*0002*/ 	.short	(.L_2 - .L_1)
	.align		4
.L_1:
        /*0004*/ 	.word	index@(_Z9mat_mul_kPfmPKfmS1_mi)
        /*0008*/ 	.word	0x00000020


	//----- nvinfo : EIATTR_FRAME_SIZE
	.align		4
.L_2:
        /*000c*/ 	.byte	0x04, 0x11
        /*000e*/ 	.short	(.L_4 - .L_3)
	.align		4
.L_3:
        /*0010*/ 	.word	index@(_Z9mat_mul_kPfmPKfmS1_mi)
        /*0014*/ 	.word	0x00000000


	//----- nvinfo : EIATTR_REGCOUNT
	.align		4
.L_4:
        /*0018*/ 	.byte	0x04, 0x2f
        /*001a*/ 	.short	(.L_6 - .L_5)
	.align		4
.L_5:
        /*001c*/ 	.word	index@(_Z7mat_mulPfmPKfmS1_mi)
        /*0020*/ 	.word	0x00000026


	//----- nvinfo : EIATTR_FRAME_SIZE
	.align		4
.L_6:
        /*0024*/ 	.byte	0x04, 0x11
        /*0026*/ 	.short	(.L_8 - .L_7)
	.align		4
.L_7:
        /*0028*/ 	.word	index@(_Z7mat_mulPfmPKfmS1_mi)
        /*002c*/ 	.word	0x00000000


	//----- nvinfo : EIATTR_MIN_STACK_SIZE
	.align		4
.L_8:
        /*0030*/ 	.byte	0x04, 0x12
        /*0032*/ 	.short	(.L_10 - .L_9)
	.align		4
.L_9:
        /*0034*/ 	.word	index@(_Z7mat_mulPfmPKfmS1_mi)
        /*0038*/ 	.word	0x00000000


	//----- nvinfo : EIATTR_MIN_STACK_SIZE
	.align		4
.L_10:
        /*003c*/ 	.byte	0x04, 0x12
        /*003e*/ 	.short	(.L_12 - .L_11)
	.align		4
.L_11:
        /*0040*/ 	.word	index@(_Z9mat_mul_kPfmPKfmS1_mi)
        /*0044*/ 	.word	0x00000000
.L_12:


//--------------------- .nv.compat                --------------------------
	.section	.nv.compat,"",@"SHT_CUDA_COMPAT_INFO"
	.align	4
        /*0000*/ 	.byte	0x02, 0x09, 0x00, 0x00, 0x02, 0x02, 0x01, 0x00, 0x02, 0x05, 0x05, 0x00, 0x03, 0x07, 0x01, 0x01
        /*0010*/ 	.byte	0x02, 0x03, 0x00, 0x00, 0x02, 0x06, 0x01, 0x00, 0x04, 0x0b, 0x08, 0x00, 0x01, 0x00, 0x00, 0x00
        /*0020*/ 	.byte	0x00, 0x00, 0x00, 0x00


//--------------------- .nv.info._Z7mat_mulPfmPKfmS1_mi --------------------------
	.section	.nv.info._Z7mat_mulPfmPKfmS1_mi,"",@"SHT_CUDA_INFO"
	.sectionflags	@""
	.align	4


	//----- nvinfo : EIATTR_CUDA_API_VERSION
	.align		4
        /*0000*/ 	.byte	0x04, 0x37
        /*0002*/ 	.short	(.L_14 - .L_13)
.L_13:
        /*0004*/ 	.word	0x00000082


	//----- nvinfo : EIATTR_KPARAM_INFO
	.align		4
.L_14:
        /*0008*/ 	.byte	0x04, 0x17
        /*000a*/ 	.short	(.L_16 - .L_15)
.L_15:
        /*000c*/ 	.word	0x00000000
        /*0010*/ 	.short	0x0006
        /*0012*/ 	.short	0x0030
        /*0014*/ 	.byte	0x00, 0xf0, 0x11, 0x00


	//----- nvinfo : EIATTR_KPARAM_INFO
	.align		4
.L_16:
        /*0018*/ 	.byte	0x04, 0x17
        /*001a*/ 	.short	(.L_18 - .L_17)
.L_17:
        /*001c*/ 	.word	0x00000000
        /*0020*/ 	.short	0x0005
        /*0022*/ 	.short	0x0028
        /*0024*/ 	.byte	0x00, 0xf0, 0x21, 0x00


	//----- nvinfo : EIATTR_KPARAM_INFO
	.align		4
.L_18:
        /*0028*/ 	.byte	0x04, 0x17
        /*002a*/ 	.short	(.L_20 - .L_19)
.L_19:
        /*002c*/ 	.word	0x00000000
        /*0030*/ 	.short	0x0004
        /*0032*/ 	.short	0x0020
        /*0034*/ 	.byte	0x00, 0xf5, 0x21, 0x00


	//----- nvinfo : EIATTR_KPARAM_INFO
	.align		4
.L_20:
        /*0038*/ 	.byte	0x04, 0x17
        /*003a*/ 	.short	(.L_22 - .L_21)
.L_21:
        /*003c*/ 	.word	0x00000000
        /*0040*/ 	.short	0x0003
        /*0042*/ 	.short	0x0018
        /*0044*/ 	.byte	0x00, 0xf0, 0x21, 0x00


	//----- nvinfo : EIATTR_KPARAM_INFO
	.align		4
.L_22:
        /*0048*/ 	.byte	0x04, 0x17
        /*004a*/ 	.short	(.L_24 - .L_23)
.L_23:
        /*004c*/ 	.word	0x00000000
        /*0050*/ 	.short	0x0002
        /*0052*/ 	.short	0x0010
        /*0054*/ 	.byte	0x00, 0xf5, 0x21, 0x00


	//----- nvinfo : EIATTR_KPARAM_INFO
	.align		4
.L_24:
        /*0058*/ 	.byte	0x04, 0x17
        /*005a*/ 	.short	(.L_26 - .L_25)
.L_25:
        /*005c*/ 	.word	0x00000000
        /*0060*/ 	.short	0x0001
        /*0062*/ 	.short	0x0008
        /*0064*/ 	.byte	0x00, 0xf0, 0x21, 0x00


	//----- nvinfo : EIATTR_KPARAM_INFO
	.align		4
.L_26:
        /*0068*/ 	.byte	0x04, 0x17
        /*006a*/ 	.short	(.L_28 - .L_27)
.L_27:
        /*006c*/ 	.word	0x00000000
        /*0070*/ 	.short	0x0000
        /*0072*/ 	.short	0x0000
        /*0074*/ 	.byte	0x00, 0xf5, 0x21, 0x00


	//----- nvinfo : EIATTR_SPARSE_MMA_MASK
	.align		4
.L_28:
        /*0078*/ 	.byte	0x03, 0x50
        /*007a*/ 	.short	0x0000


	//----- nvinfo : EIATTR_MAXREG_COUNT
	.align		4
        /*007c*/ 	.byte	0x03, 0x1b
        /*007e*/ 	.short	0x00ff


	//----- nvinfo : EIATTR_NUM_BARRIERS
	.align		4
        /*0080*/ 	.byte	0x02, 0x4c
        /*0082*/ 	.byte	0x01
	.zero		1


	//----- nvinfo : EIATTR_MERCURY_ISA_VERSION
	.align		4
        /*0084*/ 	.byte	0x03, 0x5f
        /*0086*/ 	.short	0x0101


	//----- nvinfo : EIATTR_VRC_CTA_INIT_COUNT
	.align		4
        /*0088*/ 	.byte	0x02, 0x4a
	.zero		1
	.zero		1


	//----- nvinfo : EIATTR_EXIT_INSTR_OFFSETS
	.align		4
        /*008c*/ 	.byte	0x04, 0x1c
        /*008e*/ 	.short	(.L_30 - .L_29)


	//   ....[0]....
.L_29:
        /*0090*/ 	.word	0x00000c20


	//   ....[1]....
        /*0094*/ 	.word	0x00000cb0


	//----- nvinfo : EIATTR_CBANK_PARAM_SIZE
	.align		4
.L_30:
        /*0098*/ 	.byte	0x03, 0x19
        /*009a*/ 	.short	0x0034


	//----- nvinfo : EIATTR_PARAM_CBANK
	.align		4
        /*009c*/ 	.byte	0x04, 0x0a
        /*009e*/ 	.short	(.L_32 - .L_31)
	.align		4
.L_31:
        /*00a0*/ 	.word	index@(.nv.constant0._Z7mat_mulPfmPKfmS1_mi)
        /*00a4*/ 	.short	0x0380
        /*00a6*/ 	.short	0x0034


	//----- nvinfo : EIATTR_SW_WAR
	.align		4
.L_32:
        /*00a8*/ 	.byte	0x04, 0x36
        /*00aa*/ 	.short	(.L_34 - .L_33)
.L_33:
        /*00ac*/ 	.word	0x00000008
.L_34:


//--------------------- .nv.info._Z9mat_mul_kPfmPKfmS1_mi --------------------------
	.section	.nv.info._Z9mat_mul_kPfmPKfmS1_mi,"",@"SHT_CUDA_INFO"
	.sectionflags	@""
	.align	4


	//----- nvinfo : EIATTR_CUDA_API_VERSION
	.align		4
        /*0000*/ 	.byte	0x04, 0x37
        /*0002*/ 	.short	(.L_36 - .L_35)
.L_35:
        /*0004*/ 	.word	0x00000082


	//----- nvinfo : EIATTR_KPARAM_INFO
	.align		4
.L_36:
        /*0008*/ 	.byte	0x04, 0x17
        /*000a*/ 	.short	(.L_38 - .L_37)
.L_37:
        /*000c*/ 	.word	0x00000000
        /*0010*/ 	.short	0x0006
        /*0012*/ 	.short	0x0030
        /*0014*/ 	.byte	0x00, 0xf0, 0x11, 0x00


	//----- nvinfo : EIATTR_KPARAM_INFO
	.align		4
.L_38:
        /*0018*/ 	.byte	0x04, 0x17
        /*001a*/ 	.short	(.L_40 - .L_39)
.L_39:
        /*001c*/ 	.word	0x00000000
        /*0020*/ 	.short	0x0005
        /*0022*/ 	.short	0x0028
        /*0024*/ 	.byte	0x00, 0xf0, 0x21, 0x00


	//----- nvinfo : EIATTR_KPARAM_INFO
	.align		4
.L_40:
        /*0028*/ 	.byte	0x04, 0x17
        /*002a*/ 	.short	(.L_42 - .L_41)
.L_41:
        /*002c*/ 	.word	0x00000000
        /*0030*/ 	.short	0x0004
        /*0032*/ 	.short	0x0020
        /*0034*/ 	.byte	0x00, 0xf5, 0x21, 0x00


	//----- nvinfo : EIATTR_KPARAM_INFO
	.align		4
.L_42:
        /*0038*/ 	.byte	0x04, 0x17
        /*003a*/ 	.short	(.L_44 - .L_43)
.L_43:
        /*003c*/ 	.word	0x00000000
        /*0040*/ 	.short	0x0003
        /*0042*/ 	.short	0x0018
        /*0044*/ 	.byte	0x00, 0xf0, 0x21, 0x00


	//----- nvinfo : EIATTR_KPARAM_INFO
	.align		4
.L_44:
        /*0048*/ 	.byte	0x04, 0x17
        /*004a*/ 	.short	(.L_46 - .L_45)
.L_45:
        /*004c*/ 	.word	0x00000000
        /*0050*/ 	.short	0x0002
        /*0052*/ 	.short	0x0010
        /*0054*/ 	.byte	0x00, 0xf5, 0x21, 0x00


	//----- nvinfo : EIATTR_KPARAM_INFO
	.align		4
.L_46:
        /*0058*/ 	.byte	0x04, 0x17
        /*005a*/ 	.short	(.L_48 - .L_47)
.L_47:
        /*005c*/ 	.word	0x00000000
        /*0060*/ 	.short	0x0001
        /*0062*/ 	.short	0x0008
        /*0064*/ 	.byte	0x00, 0xf0, 0x21, 0x00


	//----- nvinfo : EIATTR_KPARAM_INFO
	.align		4
.L_48:
        /*0068*/ 	.byte	0x04, 0x17
        /*006a*/ 	.short	(.L_50 - .L_49)
.L_49:
        /*006c*/ 	.word	0x00000000
        /*0070*/ 	.short	0x0000
        /*0072*/ 	.short	0x0000
        /*0074*/ 	.byte	0x00, 0xf5, 0x21, 0x00


	//----- nvinfo : EIATTR_SPARSE_MMA_MASK
	.align		4
.L_50:
        /*0078*/ 	.byte	0x03, 0x50
        /*007a*/ 	.short	0x0000


	//----- nvinfo : EIATTR_MAXREG_COUNT
	.align		4
        /*007c*/ 	.byte	0x03, 0x1b
        /*007e*/ 	.short	0x00ff


	//----- nvinfo : EIATTR_NUM_BARRIERS
	.align		4
        /*0080*/ 	.byte	0x02, 0x4c
        /*0082*/ 	.byte	0x01
	.zero		1


	//----- nvinfo : EIATTR_MERCURY_ISA_VERSION
	.align		4
        /*0084*/ 	.byte	0x03, 0x5f
        /*0086*/ 	.short	0x0101


	//----- nvinfo : EIATTR_VRC_CTA_INIT_COUNT
	.align		4
        /*0088*/ 	.byte	0x02, 0x4a
	.zero		1
	.zero		1


	//----- nvinfo : EIATTR_EXIT_INSTR_OFFSETS
	.align		4
        /*008c*/ 	.byte	0x04, 0x1c
        /*008e*/ 	.short	(.L_52 - .L_51)


	//   ....[0]....
.L_51:
        /*0090*/ 	.word	0x00000a00


	//   ....[1]....
        /*0094*/ 	.word	0x00000a90


	//----- nvinfo : EIATTR_CBANK_PARAM_SIZE
	.align		4
.L_52:
        /*0098*/ 	.byte	0x03, 0x19
        /*009a*/ 	.short	0x0034


	//----- nvinfo : EIATTR_PARAM_CBANK
	.align		4
        /*009c*/ 	.byte	0x04, 0x0a
        /*009e*/ 	.short	(.L_54 - .L_53)
	.align		4
.L_53:
        /*00a0*/ 	.word	index@(.nv.constant0._Z9mat_mul_kPfmPKfmS1_mi)
        /*00a4*/ 	.short	0x0380
        /*00a6*/ 	.short	0x0034


	//----- nvinfo : EIATTR_SW_WAR
	.align		4
.L_54:
        /*00a8*/ 	.byte	0x04, 0x36
        /*00aa*/ 	.short	(.L_56 - .L_55)
.L_55:
        /*00ac*/ 	.word	0x00000008
.L_56:


//--------------------- .nv.callgraph             --------------------------
	.section	.nv.callgraph,"",@"SHT_CUDA_CALLGRAPH"
	.align	4
	.sectionentsize	8
	.align		4
        /*0000*/ 	.word	0x00000000
	.align		4
        /*0004*/ 	.word	0xffffffff
	.align		4
        /*0008*/ 	.word	0x00000000
	.align		4
        /*000c*/ 	.word	0xfffffffe
	.align		4
        /*0010*/ 	.word	0x00000000
	.align		4
        /*0014*/ 	.word	0xfffffffd
	.align		4
        /*0018*/ 	.word	0x00000000
	.align		4
        /*001c*/ 	.word	0xfffffffc


//--------------------- .nv.constant4             --------------------------
	.section	.nv.constant4,"a",@progbits
	.align	8
	.align		8
.nv.constant4:
        /*0000*/ 	.dword	threadnum


//--------------------- .text._Z7mat_mulPfmPKfmS1_mi --------------------------
	.section	.text._Z7mat_mulPfmPKfmS1_mi,"ax",@progbits
	.align	128
        .global         _Z7mat_mulPfmPKfmS1_mi
        .type           _Z7mat_mulPfmPKfmS1_mi,@function
        .size           _Z7mat_mulPfmPKfmS1_mi,(.L_x_6 - _Z7mat_mulPfmPKfmS1_mi)
        .other          _Z7mat_mulPfmPKfmS1_mi,@"STO_CUDA_ENTRY STV_DEFAULT"
_Z7mat_mulPfmPKfmS1_mi:
.text._Z7mat_mulPfmPKfmS1_mi:
[----:B------:R-:W-:Y:S01]  /*0000*/  LDC R1, c[0x0][0x37c] ;  /* 0x0000df00ff017b82 */ /* 0x000fe20000000800 */
[----:B------:R-:W0:Y:S01]  /*0010*/  S2R R24, SR_CTAID.X ;  /* 0x0000000000187919 */ /* 0x000e220000002500 */
[----:B------:R-:W1:Y:S01]  /*0020*/  LDCU UR7, c[0x0][0x3b0] ;  /* 0x00007600ff0777ac */ /* 0x000e620008000800 */
[----:B------:R-:W-:Y:S01]  /*0030*/  HFMA2 R11, -RZ, RZ, 0, 0 ;  /* 0x00000000ff0b7431 */ /* 0x000fe200000001ff */
[----:B------:R-:W2:Y:S01]  /*0040*/  S2R R22, SR_TID.X ;  /* 0x0000000000167919 */ /* 0x000ea20000002100 */
[----:B------:R-:W3:Y:S01]  /*0050*/  LDCU.64 UR8, c[0x0][0x358] ;  /* 0x00006b00ff0877ac */ /* 0x000ee20008000a00 */
[----:B------:R-:W4:Y:S01]  /*0060*/  S2R R17, SR_TID.Y ;  /* 0x0000000000117919 */ /* 0x000f220000002200 */
[----:B------:R-:W2:Y:S01]  /*0070*/  S2R R2, SR_CTAID.Y ;  /* 0x0000000000027919 */ /* 0x000ea20000002600 */
[----:B-1----:R-:W-:Y:S01]  /*0080*/  UISETP.GE.AND UP0, UPT, UR7, 0x1, UPT ;  /* 0x000000010700788c */ /* 0x002fe2000bf06270 */
[----:B0-----:R-:W-:-:S08]  /*0090*/  SHF.L.U32 R24, R24, 0x5, RZ ;  /* 0x0000000518187819 */ /* 0x001fd000000006ff */
[----:B---3--:R-:W-:Y:S05]  /*00a0*/  BRA.U !UP0, `(.L_x_0) ;  /* 0x0000000908d07547 */ /* 0x008fea000b800000 */
[----:B------:R-:W0:Y:S01]  /*00b0*/  LDC.64 R6, c[0x0][0x3a8] ;  /* 0x0000ea00ff067b82 */ /* 0x000e220000000a00 */
[----:B------:R-:W1:Y:S01]  /*00c0*/  LDCU.128 UR12, c[0x0][0x390] ;  /* 0x00007200ff0c77ac */ /* 0x000e620008000c00 */
[----:B------:R-:W-:Y:S02]  /*00d0*/  SHF.R.S32.HI R25, RZ, 0x1f, R24 ;  /* 0x0000001fff197819 */ /* 0x000fe40000011418 */
[----:B--2-4-:R-:W-:Y:S01]  /*00e0*/  LEA R3, R2, R17, 0x5 ;  /* 0x0000001102037211 */ /* 0x014fe200078e28ff */
[----:B------:R-:W-:Y:S01]  /*00f0*/  UMOV UR4, 0x400 ;  /* 0x0000040000047882 */ /* 0x000fe20000000000 */
[----:B------:R-:W-:Y:S01]  /*0100*/  MOV R23, RZ ;  /* 0x000000ff00177202 */ /* 0x000fe20000000f00 */
[----:B------:R-:W-:Y:S01]  /*0110*/  UIADD3 UR5, UPT, UPT, UR4, 0x1000, URZ ;  /* 0x0000100004057890 */ /* 0x000fe2000fffe0ff */
[----:B------:R-:W2:Y:S08]  /*0120*/  S2UR UR6, SR_CgaCtaId ;  /* 0x00000000000679c3 */ /* 0x000eb00000008800 */
[----:B------:R-:W3:Y:S01]  /*0130*/  LDC.64 R8, c[0x0][0x3a0] ;  /* 0x0000e800ff087b82 */ /* 0x000ee20000000a00 */
[----:B-1----:R-:W-:-:S04]  /*0140*/  IMAD.WIDE.U32 R10, R3, UR14, R22 ;  /* 0x0000000e030a7c25 */ /* 0x002fc8000f8e0016 */
[----:B------:R-:W-:Y:S01]  /*0150*/  IMAD R3, R3, UR15, R11 ;  /* 0x0000000f03037c24 */ /* 0x000fe2000f8e020b */
[----:B0-----:R-:W-:Y:S01]  /*0160*/  SHF.L.U64.HI R20, R6, 0x7, R7 ;  /* 0x0000000706147819 */ /* 0x001fe20000010207 */
[----:B------:R-:W-:-:S04]  /*0170*/  IMAD.WIDE.U32 R4, R17, R6, R24 ;  /* 0x0000000611047225 */ /* 0x000fc800078e0018 */
[C---:B------:R-:W-:Y:S01]  /*0180*/  IMAD R0, R17.reuse, R7, R5 ;  /* 0x0000000711007224 */ /* 0x040fe200078e0205 */
[----:B------:R-:W-:Y:S01]  /*0190*/  IADD3 R12, P1, PT, R22, R4, RZ ;  /* 0x00000004160c7210 */ /* 0x000fe20007f3e0ff */
[----:B--2---:R-:W-:Y:S01]  /*01a0*/  ULEA UR4, UR6, UR4, 0x18 ;  /* 0x0000000406047291 */ /* 0x004fe2000f8ec0ff */
[C---:B------:R-:W-:Y:S01]  /*01b0*/  LEA R4, P0, R10.reuse, UR12, 0x2 ;  /* 0x0000000c0a047c11 */ /* 0x040fe2000f8010ff */
[----:B------:R-:W-:Y:S01]  /*01c0*/  ULEA UR5, UR6, UR5, 0x18 ;  /* 0x0000000506057291 */ /* 0x000fe2000f8ec0ff */
[----:B------:R-:W-:Y:S02]  /*01d0*/  IADD3.X R11, PT, PT, RZ, R0, RZ, P1, !PT ;  /* 0x00000000ff0b7210 */ /* 0x000fe40000ffe4ff */
[----:B------:R-:W-:Y:S02]  /*01e0*/  LEA.HI.X R5, R10, UR13, R3, 0x2, P0 ;  /* 0x0000000d0a057c11 */ /* 0x000fe400080f1403 */
[----:B------:R-:W-:Y:S01]  /*01f0*/  LEA R18, R17, UR4, 0x7 ;  /* 0x0000000411127c11 */ /* 0x000fe2000f8e38ff */
[----:B------:R-:W-:Y:S01]  /*0200*/  UMOV UR4, URZ ;  /* 0x000000ff00047c82 */ /* 0x000fe20008000000 */
[----:B---3--:R-:W-:-:S02]  /*0210*/  LEA R0, P1, R12, R8, 0x2 ;  /* 0x000000080c007211 */ /* 0x008fc400078210ff */
[----:B------:R-:W-:Y:S02]  /*0220*/  LEA R16, R22, UR5, 0x2 ;  /* 0x0000000516107c11 */ /* 0x000fe4000f8e10ff */
[----:B------:R-:W-:Y:S02]  /*0230*/  LEA.HI.X R3, R12, R9, R11, 0x2, P1 ;  /* 0x000000090c037211 */ /* 0x000fe400008f140b */
[----:B------:R-:W-:Y:S02]  /*0240*/  CS2R R10, SRZ ;  /* 0x00000000000a7805 */ /* 0x000fe4000001ff00 */
[----:B------:R-:W-:Y:S02]  /*0250*/  LEA R19, R22, R18, 0x2 ;  /* 0x0000001216137211 */ /* 0x000fe400078e10ff */
[----:B------:R-:W-:-:S07]  /*0260*/  LEA R7, R17, R16, 0x7 ;  /* 0x0000001011077211 */ /* 0x000fce00078e38ff */
.L_x_1:
[----:B------:R-:W-:Y:S01]  /*0270*/  MOV R28, R0 ;  /* 0x00000000001c7202 */ /* 0x000fe20000000f00 */
[----:B------:R-:W2:Y:S01]  /*0280*/  LDG.E R30, desc[UR8][R4.64] ;  /* 0x00000008041e7981 */ /* 0x000ea2000c1e1900 */
[----:B------:R-:W-:-:S05]  /*0290*/  MOV R29, R3 ;  /* 0x00000003001d7202 */ /* 0x000fca0000000f00 */
[----:B------:R-:W3:Y:S04]  /*02a0*/  LDG.E R28, desc[UR8][R28.64] ;  /* 0x000000081c1c7981 */ /* 0x000ee8000c1e1900 */
[----:B--2---:R-:W-:Y:S04]  /*02b0*/  STS [R19], R30 ;  /* 0x0000001e13007388 */ /* 0x004fe80000000800 */
[----:B---3--:R-:W-:Y:S01]  /*02c0*/  STS [R7], R28 ;  /* 0x0000001c07007388 */ /* 0x008fe20000000800 */
[----:B------:R-:W-:Y:S06]  /*02d0*/  BAR.SYNC.DEFER_BLOCKING 0x0 ;  /* 0x0000000000007b1d */ /* 0x000fec0000010000 */
[----:B------:R-:W-:Y:S04]  /*02e0*/  LDS R9, [R16] ;  /* 0x0000000010097984 */ /* 0x000fe80000000800 */
[----:B------:R-:W0:Y:S04]  /*02f0*/  LDS.128 R12, [R18] ;  /* 0x00000000120c7984 */ /* 0x000e280000000c00 */
[----:B------:R-:W1:Y:S04]  /*0300*/  LDS R26, [R16+0x80] ;  /* 0x00008000101a7984 */ /* 0x000e680000000800 */
[----:B------:R-:W2:Y:S04]  /*0310*/  LDS R30, [R16+0x180] ;  /* 0x00018000101e7984 */ /* 0x000ea80000000800 */
[----:B------:R-:W-:Y:S04]  /*0320*/  LDS R21, [R16+0x200] ;  /* 0x0002000010157984 */ /* 0x000fe80000000800 */
[----:B------:R-:W-:Y:S01]  /*0330*/  LDS R28, [R16+0x280] ;  /* 0x00028000101c7984 */ /* 0x000fe20000000800 */
[----:B0-----:R-:W-:-:S04]  /*0340*/  FMUL R12, R12, R9 ;  /* 0x000000090c0c7220 */ /* 0x001fc80000400000 */
[----:B------:R-:W0:Y:S01]  /*0350*/  F2F.F64.F32 R8, R12 ;  /* 0x0000000c00087310 */ /* 0x000e220000201800 */
[----:B-1----:R-:W-:Y:S02]  /*0360*/  FMUL R31, R26, R13 ;  /* 0x0000000d1a1f7220 */ /* 0x002fe40000400000 */
[----:B------:R-:W1:Y:S05]  /*0370*/  LDS R13, [R16+0x100] ;  /* 0x00010000100d7984 */ /* 0x000e6a0000000800 */
[----:B------:R-:W3:Y:S01]  /*0380*/  F2F.F64.F32 R26, R31 ;  /* 0x0000001f001a7310 */ /* 0x000ee20000201800 */
[----:B0-----:R-:W-:-:S08]  /*0390*/  DADD R8, R8, R10 ;  /* 0x0000000008087229 */ /* 0x001fd0000000000a */
[----:B---3--:R-:W-:Y:S02]  /*03a0*/  DADD R26, R8, R26 ;  /* 0x00000000081a7229 */ /* 0x008fe4000000001a */
[----:B------:R-:W0:Y:S01]  /*03b0*/  LDS.128 R8, [R18+0x10] ;  /* 0x0000100012087984 */ /* 0x000e220000000c00 */
[----:B--2---:R-:W-:-:S03]  /*03c0*/  FMUL R32, R30, R15 ;  /* 0x0000000f1e207220 */ /* 0x004fc60000400000 */
[----:B------:R-:W2:Y:S01]  /*03d0*/  LDS R30, [R16+0x380] ;  /* 0x00038000101e7984 */ /* 0x000ea20000000800 */
[----:B-1----:R-:W-:-:S04]  /*03e0*/  FMUL R29, R13, R14 ;  /* 0x0000000e0d1d7220 */ /* 0x002fc80000400000 */
[----:B------:R-:W1:Y:S08]  /*03f0*/  F2F.F64.F32 R12, R29 ;  /* 0x0000001d000c7310 */ /* 0x000e700000201800 */
[----:B------:R-:W3:Y:S01]  /*0400*/  F2F.F64.F32 R14, R32 ;  /* 0x00000020000e7310 */ /* 0x000ee20000201800 */
[----:B-1----:R-:W-:Y:S01]  /*0410*/  DADD R26, R26, R12 ;  /* 0x000000001a1a7229 */ /* 0x002fe2000000000c */
[----:B0-----:R-:W-:Y:S01]  /*0420*/  FMUL R8, R8, R21 ;  /* 0x0000001508087220 */ /* 0x001fe20000400000 */
[----:B------:R-:W-:Y:S01]  /*0430*/  FMUL R31, R28, R9 ;  /* 0x000000091c1f7220 */ /* 0x000fe20000400000 */
[----:B------:R-:W-:Y:S04]  /*0440*/  LDS R21, [R16+0x400] ;  /* 0x0004000010157984 */ /* 0x000fe80000000800 */
[----:B------:R-:W0:Y:S01]  /*0450*/  F2F.F64.F32 R12, R8 ;  /* 0x00000008000c7310 */ /* 0x000e220000201800 */
[----:B---3--:R-:W-:Y:S01]  /*0460*/  DADD R14, R26, R14 ;  /* 0x000000001a0e7229 */ /* 0x008fe2000000000e */
[----:B------:R-:W1:Y:S04]  /*0470*/  LDS R9, [R16+0x300] ;  /* 0x0003000010097984 */ /* 0x000e680000000800 */
[----:B------:R-:W-:Y:S02]  /*0480*/  LDS R28, [R16+0x480] ;  /* 0x00048000101c7984 */ /* 0x000fe40000000800 */
        /* <DEDUP_REMOVED lines=55> */
[----:B--2---:R-:W-:Y:S01]  /*0800*/  FMUL R30, R30, R15 ;  /* 0x0000000f1e1e7220 */ /* 0x004fe20000400000 */
[----:B-1----:R-:W-:-:S04]  /*0810*/  FMUL R29, R13, R14 ;  /* 0x0000000e0d1d7220 */ /* 0x002fc80000400000 */
[----:B------:R1:W2:Y:S08]  /*0820*/  F2F.F64.F32 R12, R29 ;  /* 0x0000001d000c7310 */ /* 0x0002b00000201800 */
[----:B------:R3:W4:Y:S01]  /*0830*/  F2F.F64.F32 R14, R30 ;  /* 0x0000001e000e7310 */ /* 0x0007220000201800 */
[----:B-1----:R-:W-:Y:S01]  /*0840*/  LDS R29, [R16+0xc00] ;  /* 0x000c0000101d7984 */ /* 0x002fe20000000800 */
[----:B--2---:R-:W-:-:S03]  /*0850*/  DADD R26, R26, R12 ;  /* 0x000000001a1a7229 */ /* 0x004fc6000000000c */
[----:B---3--:R-:W-:Y:S01]  /*0860*/  LDS R30, [R16+0xd80] ;  /* 0x000d8000101e7984 */ /* 0x008fe20000000800 */
[----:B0-----:R-:W-:Y:S01]  /*0870*/  FMUL R31, R8, R21 ;  /* 0x00000015081f7220 */ /* 0x001fe20000400000 */
[----:B------:R-:W-:Y:S02]  /*0880*/  FMUL R32, R28, R9 ;  /* 0x000000091c207220 */ /* 0x000fe40000400000 */
[----:B------:R-:W0:Y:S01]  /*0890*/  LDS R21, [R16+0xb00] ;  /* 0x000b000010157984 */ /* 0x000e220000000800 */
[----:B------:R-:W1:Y:S01]  /*08a0*/  F2F.F64.F32 R12, R31 ;  /* 0x0000001f000c7310 */ /* 0x000e620000201800 */
[----:B----4-:R-:W-:Y:S02]  /*08b0*/  DADD R14, R26, R14 ;  /* 0x000000001a0e7229 */ /* 0x010fe4000000000e */
[----:B------:R-:W-:Y:S04]  /*08c0*/  LDS R28, [R16+0xc80] ;  /* 0x000c8000101c7984 */ /* 0x000fe80000000800 */
[----:B------:R-:W2:Y:S01]  /*08d0*/  LDS R26, [R16+0xb80] ;  /* 0x000b8000101a7984 */ /* 0x000ea20000000800 */
[----:B------:R-:W3:Y:S01]  /*08e0*/  F2F.F64.F32 R8, R32 ;  /* 0x0000002000087310 */ /* 0x000ee20000201800 */
[----:B-1----:R-:W-:-:S08]  /*08f0*/  DADD R12, R14, R12 ;  /* 0x000000000e0c7229 */ /* 0x002fd0000000000c */
[----:B---3--:R-:W-:Y:S02]  /*0900*/  DADD R8, R12, R8 ;  /* 0x000000000c087229 */ /* 0x008fe40000000008 */
[----:B------:R-:W1:Y:S01]  /*0910*/  LDS.128 R12, [R18+0x60] ;  /* 0x00006000120c7984 */ /* 0x000e620000000c00 */
[----:B0-----:R-:W-:-:S03]  /*0920*/  FMUL R31, R21, R10 ;  /* 0x0000000a151f7220 */ /* 0x001fc60000400000 */
[----:B------:R-:W0:Y:S01]  /*0930*/  LDS R21, [R16+0xd00] ;  /* 0x000d000010157984 */ /* 0x000e220000000800 */
[----:B--2---:R-:W-:Y:S02]  /*0940*/  FMUL R11, R26, R11 ;  /* 0x0000000b1a0b7220 */ /* 0x004fe40000400000 */
[----:B------:R-:W2:Y:S08]  /*0950*/  F2F.F64.F32 R26, R31 ;  /* 0x0000001f001a7310 */ /* 0x000eb00000201800 */
[----:B------:R-:W3:Y:S01]  /*0960*/  F2F.F64.F32 R10, R11 ;  /* 0x0000000b000a7310 */ /* 0x000ee20000201800 */
[----:B-1----:R-:W-:Y:S01]  /*0970*/  FMUL R29, R12, R29 ;  /* 0x0000001d0c1d7220 */ /* 0x002fe20000400000 */
[----:B--2---:R-:W-:-:S06]  /*0980*/  DADD R8, R8, R26 ;  /* 0x0000000008087229 */ /* 0x004fcc000000001a */
[----:B------:R-:W1:Y:S01]  /*0990*/  F2F.F64.F32 R26, R29 ;  /* 0x0000001d001a7310 */ /* 0x000e620000201800 */
[----:B------:R-:W-:Y:S02]  /*09a0*/  FMUL R35, R28, R13 ;  /* 0x0000000d1c237220 */ /* 0x000fe40000400000 */
[----:B------:R-:W-:Y:S01]  /*09b0*/  LDS R28, [R16+0xe80] ;  /* 0x000e8000101c7984 */ /* 0x000fe20000000800 */
[----:B---3--:R-:W-:-:S04]  /*09c0*/  DADD R8, R8, R10 ;  /* 0x0000000008087229 */ /* 0x008fc8000000000a */
[----:B------:R-:W2:Y:S04]  /*09d0*/  F2F.F64.F32 R32, R35 ;  /* 0x0000002300207310 */ /* 0x000ea80000201800 */
[----:B-1----:R-:W-:Y:S02]  /*09e0*/  DADD R26, R8, R26 ;  /* 0x00000000081a7229 */ /* 0x002fe4000000001a */
[----:B------:R-:W1:Y:S06]  /*09f0*/  LDS.128 R8, [R18+0x70] ;  /* 0x0000700012087984 */ /* 0x000e6c0000000c00 */
[----:B--2---:R-:W-:-:S02]  /*0a00*/  DADD R32, R26, R32 ;  /* 0x000000001a207229 */ /* 0x004fc40000000020 */
[----:B------:R-:W2:Y:S01]  /*0a10*/  LDS R27, [R16+0xe00] ;  /* 0x000e0000101b7984 */ /* 0x000ea20000000800 */
[----:B0-----:R-:W-:-:S03]  /*0a20*/  FMUL R34, R21, R14 ;  /* 0x0000000e15227220 */ /* 0x001fc60000400000 */
[----:B------:R-:W0:Y:S01]  /*0a30*/  LDS R21, [R16+0xf00] ;  /* 0x000f000010157984 */ /* 0x000e220000000800 */
[----:B------:R-:W3:Y:S03]  /*0a40*/  F2F.F64.F32 R12, R34 ;  /* 0x00000022000c7310 */ /* 0x000ee60000201800 */
[----:B------:R-:W4:Y:S01]  /*0a50*/  LDS R26, [R16+0xf80] ;  /* 0x000f8000101a7984 */ /* 0x000f220000000800 */
[----:B------:R-:W-:-:S06]  /*0a60*/  FMUL R30, R30, R15 ;  /* 0x0000000f1e1e7220 */ /* 0x000fcc0000400000 */
[----:B------:R-:W5:Y:S01]  /*0a70*/  F2F.F64.F32 R30, R30 ;  /* 0x0000001e001e7310 */ /* 0x000f620000201800 */
[----:B---3--:R-:W-:-:S08]  /*0a80*/  DADD R12, R32, R12 ;  /* 0x00000000200c7229 */ /* 0x008fd0000000000c */
[----:B-----5:R-:W-:Y:S01]  /*0a90*/  DADD R12, R12, R30 ;  /* 0x000000000c0c7229 */ /* 0x020fe2000000001e */
[----:B-1----:R-:W-:Y:S01]  /*0aa0*/  FMUL R28, R28, R9 ;  /* 0x000000091c1c7220 */ /* 0x002fe20000400000 */
[----:B--2---:R-:W-:-:S04]  /*0ab0*/  FMUL R27, R8, R27 ;  /* 0x0000001b081b7220 */ /* 0x004fc80000400000 */
[----:B------:R-:W1:Y:S01]  /*0ac0*/  F2F.F64.F32 R14, R27 ;  /* 0x0000001b000e7310 */ /* 0x000e620000201800 */
[----:B0-----:R-:W-:-:S07]  /*0ad0*/  FMUL R21, R21, R10 ;  /* 0x0000000a15157220 */ /* 0x001fce0000400000 */
[----:B------:R-:W0:Y:S01]  /*0ae0*/  F2F.F64.F32 R8, R28 ;  /* 0x0000001c00087310 */ /* 0x000e220000201800 */
[----:B----4-:R-:W-:Y:S01]  /*0af0*/  FMUL R26, R26, R11 ;  /* 0x0000000b1a1a7220 */ /* 0x010fe20000400000 */
[----:B-1----:R-:W-:-:S06]  /*0b00*/  DADD R14, R12, R14 ;  /* 0x000000000c0e7229 */ /* 0x002fcc000000000e */
[----:B------:R-:W1:Y:S01]  /*0b10*/  F2F.F64.F32 R12, R21 ;  /* 0x00000015000c7310 */ /* 0x000e620000201800 */
[----:B------:R-:W-:Y:S01]  /*0b20*/  UIADD3 UR4, UPT, UPT, UR4, 0x20, URZ ;  /* 0x0000002004047890 */ /* 0x000fe2000fffe0ff */
[----:B0-----:R-:W-:-:S06]  /*0b30*/  DADD R8, R14, R8 ;  /* 0x000000000e087229 */ /* 0x001fcc0000000008 */
[----:B------:R-:W0:Y:S01]  /*0b40*/  F2F.F64.F32 R10, R26 ;  /* 0x0000001a000a7310 */ /* 0x000e220000201800 */
[----:B------:R-:W-:Y:S01]  /*0b50*/  UISETP.GE.AND UP0, UPT, UR4, UR7, UPT ;  /* 0x000000070400728c */ /* 0x000fe2000bf06270 */
[----:B-1----:R-:W-:Y:S01]  /*0b60*/  DADD R8, R8, R12 ;  /* 0x0000000008087229 */ /* 0x002fe2000000000c */
[----:B------:R-:W-:Y:S01]  /*0b70*/  BAR.SYNC.DEFER_BLOCKING 0x0 ;  /* 0x0000000000007b1d */ /* 0x000fe20000010000 */
[----:B------:R-:W-:Y:S02]  /*0b80*/  IADD3 R4, P1, PT, R4, 0x80, RZ ;  /* 0x0000008004047810 */ /* 0x000fe40007f3e0ff */
[----:B------:R-:W-:Y:S02]  /*0b90*/  LEA R0, P0, R6, R0, 0x7 ;  /* 0x0000000006007211 */ /* 0x000fe400078038ff */
[----:B------:R-:W-:Y:S02]  /*0ba0*/  IADD3.X R5, PT, PT, RZ, R5, RZ, P1, !PT ;  /* 0x00000005ff057210 */ /* 0x000fe40000ffe4ff */
[----:B0-----:R-:W-:Y:S01]  /*0bb0*/  DADD R10, R8, R10 ;  /* 0x00000000080a7229 */ /* 0x001fe2000000000a */
[----:B------:R-:W-:Y:S01]  /*0bc0*/  IADD3.X R3, PT, PT, R3, R20, RZ, P0, !PT ;  /* 0x0000001403037210 */ /* 0x000fe200007fe4ff */
[----:B------:R-:W-:Y:S09]  /*0bd0*/  BRA.U !UP0, `(.L_x_1) ;  /* 0xfffffff508a47547 */ /* 0x000ff2000b83ffff */
[----:B------:R0:W1:Y:S02]  /*0be0*/  F2F.F32.F64 R11, R10 ;  /* 0x0000000a000b7310 */ /* 0x0000640000301000 */
.L_x_0:
[----:B--2-4-:R-:W-:-:S04]  /*0bf0*/  LEA R17, R2, R17, 0x5 ;  /* 0x0000001102117211 */ /* 0x014fc800078e28ff */
[----:B------:R-:W-:-:S04]  /*0c00*/  VIADDMNMX R0, R24, R22, R17, !PT ;  /* 0x0000001618007246 */ /* 0x000fc80007800111 */
[----:B------:R-:W-:-:S13]  /*0c10*/  ISETP.GE.AND P0, PT, R0, UR7, PT ;  /* 0x0000000700007c0c */ /* 0x000fda000bf06270 */
[----:B------:R-:W-:Y:S05]  /*0c20*/  @P0 EXIT ;  /* 0x000000000000094d */ /* 0x000fea0003800000 */
[----:B------:R-:W2:Y:S01]  /*0c30*/  LDCU.128 UR4, c[0x0][0x380] ;  /* 0x00007000ff0477ac */ /* 0x000ea20008000c00 */
[----:B------:R-:W-:-:S04]  /*0c40*/  IADD3 R2, P0, PT, R24, R22, RZ ;  /* 0x0000001618027210 */ /* 0x000fc80007f1e0ff */
[----:B------:R-:W-:-:S03]  /*0c50*/  LEA.HI.X.SX32 R3, R24, RZ, 0x1, P0 ;  /* 0x000000ff18037211 */ /* 0x000fc600000f0eff */
[----:B--2---:R-:W-:-:S04]  /*0c60*/  IMAD.WIDE.U32 R2, R17, UR6, R2 ;  /* 0x0000000611027c25 */ /* 0x004fc8000f8e0002 */
[----:B------:R-:W-:Y:S01]  /*0c70*/  IMAD R3, R17, UR7, R3 ;  /* 0x0000000711037c24 */ /* 0x000fe2000f8e0203 */
[----:B------:R-:W-:-:S04]  /*0c80*/  LEA R4, P0, R2, UR4, 0x2 ;  /* 0x0000000402047c11 */ /* 0x000fc8000f8010ff */
[----:B------:R-:W-:-:S05]  /*0c90*/  LEA.HI.X R5, R2, UR5, R3, 0x2, P0 ;  /* 0x0000000502057c11 */ /* 0x000fca00080f1403 */
[----:B-1----:R-:W-:Y:S01]  /*0ca0*/  STG.E desc[UR8][R4.64], R11 ;  /* 0x0000000b04007986 */ /* 0x002fe2000c101908 */
[----:B------:R-:W-:Y:S05]  /*0cb0*/  EXIT ;  /* 0x000000000000794d */ /* 0x000fea0003800000 */
.L_x_2:
[----:B------:R-:W-:-:S00]  /*0cc0*/  BRA `(.L_x_2) ;  /* 0xfffffffc00fc7947 */ /* 0x000fc0000383ffff */
[----:B------:R-:W-:-:S00]  /*0cd0*/  NOP ;  /* 0x0000000000007918 */ /* 0x000fc00000000000 */
        /* <DEDUP_REMOVED lines=10> */
.L_x_6:


//--------------------- .text._Z9mat_mul_kPfmPKfmS1_mi --------------------------
	.section	.text._Z9mat_mul_kPfmPKfmS1_mi,"ax",@progbits
	.align	128
        .global         _Z9mat_mul_kPfmPKfmS1_mi
        .type           _Z9mat_mul_kPfmPKfmS1_mi,@function
        .size           _Z9mat_mul_kPfmPKfmS1_mi,(.L_x_7 - _Z9mat_mul_kPfmPKfmS1_mi)
        .other          _Z9mat_mul_kPfmPKfmS1_mi,@"STO_CUDA_ENTRY STV_DEFAULT"
_Z9mat_mul_kPfmPKfmS1_mi:
.text._Z9mat_mul_kPfmPKfmS1_mi:
[----:B------:R-:W-:Y:S01]  /*0000*/  LDC R1, c[0x0][0x37c] ;  /* 0x0000df00ff017b82 */ /* 0x000fe20000000800 */
[----:B------:R-:W0:Y:S01]  /*0010*/  S2R R24, SR_CTAID.X ;  /* 0x0000000000187919 */ /* 0x000e220000002500 */
[----:B------:R-:W1:Y:S01]  /*0020*/  LDCU UR7, c[0x0][0x3b0] ;  /* 0x00007600ff0777ac */ /* 0x000e620008000800 */
[----:B------:R-:W-:Y:S01]  /*0030*/  HFMA2 R21, -RZ, RZ, 0, 0 ;  /* 0x00000000ff157431 */ /* 0x000fe200000001ff */
[----:B------:R-:W2:Y:S01]  /*0040*/  S2R R8, SR_TID.Y ;  /* 0x0000000000087919 */ /* 0x000ea20000002200 */
[----:B------:R-:W3:Y:S01]  /*0050*/  LDCU.64 UR8, c[0x0][0x358] ;  /* 0x00006b00ff0877ac */ /* 0x000ee20008000a00 */
[----:B------:R-:W2:Y:S01]  /*0060*/  S2R R9, SR_CTAID.Y ;  /* 0x0000000000097919 */ /* 0x000ea20000002600 */
[----:B------:R-:W4:Y:S01]  /*0070*/  S2R R22, SR_TID.X ;  /* 0x0000000000167919 */ /* 0x000f220000002100 */
[----:B-1----:R-:W-:Y:S01]  /*0080*/  UISETP.GE.AND UP0, UPT, UR7, 0x1, UPT ;  /* 0x000000010700788c */ /* 0x002fe2000bf06270 */
[----:B0-----:R-:W-:Y:S02]  /*0090*/  SHF.L.U32 R24, R24, 0x5, RZ ;  /* 0x0000000518187819 */ /* 0x001fe400000006ff */
[----:B--2---:R-:W-:-:S04]  /*00a0*/  LEA R0, R9, R8, 0x5 ;  /* 0x0000000809007211 */ /* 0x004fc800078e28ff */
[----:B----4-:R-:W-:Y:S02]  /*00b0*/  VIADDMNMX R16, R24, R22, R0, !PT ;  /* 0x0000001618107246 */ /* 0x010fe40007800100 */
[----:B---3--:R-:W-:Y:S05]  /*00c0*/  BRA.U !UP0, `(.L_x_3) ;  /* 0x0000000908487547 */ /* 0x008fea000b800000 */
[----:B------:R-:W0:Y:S01]  /*00d0*/  S2UR UR5, SR_CgaCtaId ;  /* 0x00000000000579c3 */ /* 0x000e220000008800 */
[----:B------:R-:W1:Y:S01]  /*00e0*/  LDCU.128 UR12, c[0x0][0x390] ;  /* 0x00007200ff0c77ac */ /* 0x000e620008000c00 */
[----:B------:R-:W-:Y:S02]  /*00f0*/  SHF.R.S32.HI R25, RZ, 0x1f, R24 ;  /* 0x0000001fff197819 */ /* 0x000fe40000011418 */
[----:B------:R-:W-:Y:S01]  /*0100*/  LEA R9, R9, R8, 0x5 ;  /* 0x0000000809097211 */ /* 0x000fe200078e28ff */
[----:B------:R-:W-:Y:S01]  /*0110*/  UMOV UR4, 0x400 ;  /* 0x0000040000047882 */ /* 0x000fe20000000000 */
[----:B------:R-:W-:Y:S02]  /*0120*/  MOV R23, RZ ;  /* 0x000000ff00177202 */ /* 0x000fe40000000f00 */
[----:B------:R-:W2:Y:S01]  /*0130*/  LDC.64 R4, c[0x0][0x3a8] ;  /* 0x0000ea00ff047b82 */ /* 0x000ea20000000a00 */
[----:B------:R-:W-:-:S07]  /*0140*/  MOV R21, RZ ;  /* 0x000000ff00157202 */ /* 0x000fce0000000f00 */
[----:B------:R-:W3:Y:S01]  /*0150*/  LDC.64 R2, c[0x0][0x3a0] ;  /* 0x0000e800ff027b82 */ /* 0x000ee20000000a00 */
[----:B-1----:R-:W-:Y:S01]  /*0160*/  IMAD.WIDE.U32 R10, R9, UR14, R22 ;  /* 0x0000000e090a7c25 */ /* 0x002fe2000f8e0016 */
[----:B0-----:R-:W-:Y:S02]  /*0170*/  ULEA UR6, UR5, UR4, 0x18 ;  /* 0x0000000405067291 */ /* 0x001fe4000f8ec0ff */
[----:B------:R-:W-:-:S04]  /*0180*/  UIADD3 UR4, UPT, UPT, UR4, 0x1000, URZ ;  /* 0x0000100004047890 */ /* 0x000fc8000fffe0ff */
[----:B------:R-:W-:Y:S01]  /*0190*/  ULEA UR4, UR5, UR4, 0x18 ;  /* 0x0000000405047291 */ /* 0x000fe2000f8ec0ff */
[C---:B------:R-:W-:Y:S01]  /*01a0*/  LEA R18, R8.reuse, UR6, 0x7 ;  /* 0x0000000608127c11 */ /* 0x040fe2000f8e38ff */
[----:B--2---:R-:W-:Y:S01]  /*01b0*/  IMAD.WIDE.U32 R6, R8, R4, R24 ;  /* 0x0000000408067225 */ /* 0x004fe200078e0018 */
[----:B------:R-:W-:Y:S02]  /*01c0*/  SHF.L.U64.HI R20, R4, 0x7, R5 ;  /* 0x0000000704147819 */ /* 0x000fe40000010205 */
[----:B------:R-:W-:Y:S01]  /*01d0*/  LEA R19, R22, R18, 0x2 ;  /* 0x0000001216137211 */ /* 0x000fe200078e10ff */
[----:B------:R-:W-:Y:S01]  /*01e0*/  IMAD R13, R8, R5, R7 ;  /* 0x00000005080d7224 */ /* 0x000fe200078e0207 */
[----:B------:R-:W-:Y:S01]  /*01f0*/  IADD3 R12, P1, PT, R22, R6, RZ ;  /* 0x00000006160c7210 */ /* 0x000fe20007f3e0ff */
[----:B------:R-:W-:Y:S01]  /*0200*/  IMAD R7, R9, UR15, R11 ;  /* 0x0000000f09077c24 */ /* 0x000fe2000f8e020b */
[----:B------:R-:W-:Y:S02]  /*0210*/  LEA R6, P0, R10, UR12, 0x2 ;  /* 0x0000000c0a067c11 */ /* 0x000fe4000f8010ff */
[----:B------:R-:W-:-:S02]  /*0220*/  IADD3.X R9, PT, PT, RZ, R13, RZ, P1, !PT ;  /* 0x0000000dff097210 */ /* 0x000fc40000ffe4ff */
[----:B---3--:R-:W-:Y:S02]  /*0230*/  LEA R2, P1, R12, R2, 0x2 ;  /* 0x000000020c027211 */ /* 0x008fe400078210ff */
[----:B------:R-:W-:Y:S01]  /*0240*/  LEA R17, R22, UR4, 0x2 ;  /* 0x0000000416117c11 */ /* 0x000fe2000f8e10ff */
[----:B------:R-:W-:Y:S01]  /*0250*/  UMOV UR4, URZ ;  /* 0x000000ff00047c82 */ /* 0x000fe20008000000 */
[----:B------:R-:W-:Y:S02]  /*0260*/  LEA.HI.X R7, R10, UR13, R7, 0x2, P0 ;  /* 0x0000000d0a077c11 */ /* 0x000fe400080f1407 */
[----:B------:R-:W-:Y:S02]  /*0270*/  LEA.HI.X R3, R12, R3, R9, 0x2, P1 ;  /* 0x000000030c037211 */ /* 0x000fe400008f1409 */
[----:B------:R-:W-:Y:S02]  /*0280*/  MOV R11, RZ ;  /* 0x000000ff000b7202 */ /* 0x000fe40000000f00 */
[----:B------:R-:W-:-:S07]  /*0290*/  LEA R5, R8, R17, 0x7 ;  /* 0x0000001108057211 */ /* 0x000fce00078e38ff */
.L_x_4:
[----:B------:R0:W2:Y:S04]  /*02a0*/  LDG.E R8, desc[UR8][R6.64] ;  /* 0x0000000806087981 */ /* 0x0000a8000c1e1900 */
[----:B------:R1:W3:Y:S01]  /*02b0*/  LDG.E R29, desc[UR8][R2.64] ;  /* 0x00000008021d7981 */ /* 0x0002e2000c1e1900 */
[----:B------:R-:W-:-:S04]  /*02c0*/  UIADD3 UR4, UPT, UPT, UR4, 0x20, URZ ;  /* 0x0000002004047890 */ /* 0x000fc8000fffe0ff */
[----:B------:R-:W-:Y:S01]  /*02d0*/  UISETP.GE.AND UP0, UPT, UR4, UR7, UPT ;  /* 0x000000070400728c */ /* 0x000fe2000bf06270 */
[----:B0-----:R-:W-:Y:S02]  /*02e0*/  IADD3 R6, P1, PT, R6, 0x80, RZ ;  /* 0x0000008006067810 */ /* 0x001fe40007f3e0ff */
[----:B-1----:R-:W-:Y:S02]  /*02f0*/  LEA R2, P0, R4, R2, 0x7 ;  /* 0x0000000204027211 */ /* 0x002fe400078038ff */
[----:B------:R-:W-:Y:S02]  /*0300*/  IADD3.X R7, PT, PT, RZ, R7, RZ, P1, !PT ;  /* 0x00000007ff077210 */ /* 0x000fe40000ffe4ff */
[----:B------:R-:W-:Y:S01]  /*0310*/  IADD3.X R3, PT, PT, R3, R20, RZ, P0, !PT ;  /* 0x0000001403037210 */ /* 0x000fe200007fe4ff */
[----:B--2---:R-:W-:Y:S04]  /*0320*/  STS [R19], R8 ;  /* 0x0000000813007388 */ /* 0x004fe80000000800 */
[----:B---3--:R-:W-:Y:S01]  /*0330*/  STS [R5], R29 ;  /* 0x0000001d05007388 */ /* 0x008fe20000000800 */
[----:B------:R-:W-:Y:S06]  /*0340*/  BAR.SYNC.DEFER_BLOCKING 0x0 ;  /* 0x0000000000007b1d */ /* 0x000fec0000010000 */
[----:B------:R-:W-:Y:S04]  /*0350*/  LDS R9, [R17] ;  /* 0x0000000011097984 */ /* 0x000fe80000000800 */
[----:B------:R-:W0:Y:S04]  /*0360*/  LDS.128 R12, [R18] ;  /* 0x00000000120c7984 */ /* 0x000e280000000c00 */
[----:B------:R-:W1:Y:S04]  /*0370*/  LDS R28, [R17+0x80] ;  /* 0x00008000111c7984 */ /* 0x000e680000000800 */
[----:B------:R-:W2:Y:S04]  /*0380*/  LDS R27, [R17+0x100] ;  /* 0x00010000111b7984 */ /* 0x000ea80000000800 */
[----:B------:R-:W3:Y:S01]  /*0390*/  LDS R26, [R17+0x180] ;  /* 0x00018000111a7984 */ /* 0x000ee20000000800 */
[----:B0-----:R-:W-:-:S03]  /*03a0*/  FFMA R12, -R12, R9, R11 ;  /* 0x000000090c0c7223 */ /* 0x001fc6000000010b */
[----:B------:R-:W-:Y:S01]  /*03b0*/  LDS.128 R8, [R18+0x10] ;  /* 0x0000100012087984 */ /* 0x000fe20000000c00 */
[----:B-1----:R-:W-:Y:S01]  /*03c0*/  FFMA R28, R28, -R13, R12 ;  /* 0x8000000d1c1c7223 */ /* 0x002fe2000000000c */
[----:B------:R-:W-:Y:S02]  /*03d0*/  FADD R21, -R12, R21 ;  /* 0x000000150c157221 */ /* 0x000fe40000000100 */
[----:B------:R-:W0:Y:S01]  /*03e0*/  LDS R13, [R17+0x200] ;  /* 0x00020000110d7984 */ /* 0x000e220000000800 */
[--C-:B--2---:R-:W-:Y:S01]  /*03f0*/  FFMA R27, R27, -R14, R28.reuse ;  /* 0x8000000e1b1b7223 */ /* 0x104fe2000000001c */
[----:B------:R-:W-:Y:S02]  /*0400*/  FADD R21, R21, -R28 ;  /* 0x8000001c15157221 */ /* 0x000fe40000000000 */
[----:B------:R-:W1:Y:S01]  /*0410*/  LDS R12, [R17+0x280] ;  /* 0x00028000110c7984 */ /* 0x000e620000000800 */
[--C-:B---3--:R-:W-:Y:S01]  /*0420*/  FFMA R15, R26, -R15, R27.reuse ;  /* 0x8000000f1a0f7223 */ /* 0x108fe2000000001b */
[----:B------:R-:W-:-:S02]  /*0430*/  FADD R14, R21, -R27 ;  /* 0x8000001b150e7221 */ /* 0x000fc40000000000 */
[----:B------:R-:W-:Y:S02]  /*0440*/  LDS R26, [R17+0x380] ;  /* 0x00038000111a7984 */ /* 0x000fe40000000800 */
[--C-:B------:R-:W-:Y:S02]  /*0450*/  FADD R14, R14, -R15.reuse ;  /* 0x8000000f0e0e7221 */ /* 0x100fe40000000000 */
[----:B------:R-:W2:Y:S01]  /*0460*/  LDS R21, [R17+0x300] ;  /* 0x0003000011157984 */ /* 0x000ea20000000800 */
[----:B0-----:R-:W-:-:S03]  /*0470*/  FFMA R13, -R8, R13, R15 ;  /* 0x0000000d080d7223 */ /* 0x001fc6000000010f */
[----:B------:R-:W-:Y:S01]  /*0480*/  LDS R8, [R17+0x480] ;  /* 0x0004800011087984 */ /* 0x000fe20000000800 */
[--C-:B------:R-:W-:Y:S01]  /*0490*/  FADD R27, R14, -R13.reuse ;  /* 0x8000000d0e1b7221 */ /* 0x100fe20000000000 */
[----:B-1----:R-:W-:Y:S02]  /*04a0*/  FFMA R28, R12, -R9, R13 ;  /* 0x800000090c1c7223 */ /* 0x002fe4000000000d */
[----:B------:R-:W-:Y:S04]  /*04b0*/  LDS R9, [R17+0x400] ;  /* 0x0004000011097984 */ /* 0x000fe80000000800 */
[----:B------:R-:W0:Y:S01]  /*04c0*/  LDS.128 R12, [R18+0x20] ;  /* 0x00002000120c7984 */ /* 0x000e220000000c00 */
[--C-:B--2---:R-:W-:Y:S01]  /*04d0*/  FFMA R29, R21, -R10, R28.reuse ;  /* 0x8000000a151d7223 */ /* 0x104fe2000000001c */
[----:B------:R-:W-:-:S02]  /*04e0*/  FADD R28, R27, -R28 ;  /* 0x8000001c1b1c7221 */ /* 0x000fc40000000000 */
[----:B------:R-:W1:Y:S01]  /*04f0*/  LDS R21, [R17+0x500] ;  /* 0x0005000011157984 */ /* 0x000e620000000800 */
[--C-:B------:R-:W-:Y:S01]  /*0500*/  FFMA R11, R26, -R11, R29.reuse ;  /* 0x8000000b1a0b7223 */ /* 0x100fe2000000001d */
[----:B------:R-:W-:Y:S02]  /*0510*/  FADD R26, R28, -R29 ;  /* 0x8000001d1c1a7221 */ /* 0x000fe40000000000 */
[----:B------:R-:W-:Y:S02]  /*0520*/  LDS R29, [R17+0x600] ;  /* 0x00060000111d7984 */ /* 0x000fe40000000800 */
[--C-:B------:R-:W-:Y:S01]  /*0530*/  FADD R26, R26, -R11.reuse ;  /* 0x8000000b1a1a7221 */ /* 0x100fe20000000000 */
[----:B0-----:R-:W-:Y:S02]  /*0540*/  FFMA R27, -R12, R9, R11 ;  /* 0x000000090c1b7223 */ /* 0x001fe4000000010b */
[----:B------:R-:W0:Y:S02]  /*0550*/  LDS R12, [R17+0x580] ;  /* 0x00058000110c7984 */ /* 0x000e240000000800 */
[--C-:B------:R-:W-:Y:S01]  /*0560*/  FFMA R28, R8, -R13, R27.reuse ;  /* 0x8000000d081c7223 */ /* 0x100fe2000000001b */
[----:B------:R-:W-:Y:S01]  /*0570*/  FADD R26, R26, -R27 ;  /* 0x8000001b1a1a7221 */ /* 0x000fe20000000000 */
[----:B------:R-:W2:Y:S02]  /*0580*/  LDS.128 R8, [R18+0x30] ;  /* 0x0000300012087984 */ /* 0x000ea40000000c00 */
[--C-:B-1----:R-:W-:Y:S01]  /*0590*/  FFMA R27, R21, -R14, R28.reuse ;  /* 0x8000000e151b7223 */ /* 0x102fe2000000001c */
[----:B------:R-:W-:Y:S01]  /*05a0*/  FADD R26, R26, -R28 ;  /* 0x8000001c1a1a7221 */ /* 0x000fe20000000000 */
[----:B------:R-:W1:Y:S04]  /*05b0*/  LDS R13, [R17+0x680] ;  /* 0x00068000110d7984 */ /* 0x000e680000000800 */
[----:B------:R-:W3:Y:S01]  /*05c0*/  LDS R21, [R17+0x700] ;  /* 0x0007000011157984 */ /* 0x000ee20000000800 */
[--C-:B0-----:R-:W-:Y:S01]  /*05d0*/  FFMA R15, R12, -R15, R27.reuse ;  /* 0x8000000f0c0f7223 */ /* 0x101fe2000000001b */
[----:B------:R-:W-:-:S03]  /*05e0*/  FADD R27, R26, -R27 ;  /* 0x8000001b1a1b7221 */ /* 0x000fc60000000000 */
[--C-:B--2---:R-:W-:Y:S01]  /*05f0*/  FFMA R26, -R8, R29, R15.reuse ;  /* 0x0000001d081a7223 */ /* 0x104fe2000000010f */
[----:B------:R-:W-:Y:S01]  /*0600*/  FADD R27, R27, -R15 ;  /* 0x8000000f1b1b7221 */ /* 0x000fe20000000000 */
[----:B------:R-:W0:Y:S02]  /*0610*/  LDS R8, [R17+0x780] ;  /* 0x0007800011087984 */ /* 0x000e240000000800 */
[--C-:B-1----:R-:W-:Y:S01]  /*0620*/  FFMA R28, R13, -R9, R26.reuse ;  /* 0x800000090d1c7223 */ /* 0x102fe2000000001a */
[----:B------:R-:W-:Y:S01]  /*0630*/  FADD R27, R27, -R26 ;  /* 0x8000001a1b1b7221 */ /* 0x000fe20000000000 */
[----:B------:R-:W-:Y:S02]  /*0640*/  LDS R9, [R17+0x800] ;  /* 0x0008000011097984 */ /* 0x000fe40000000800 */
[--C-:B---3--:R-:W-:Y:S01]  /*0650*/  FFMA R29, R21, -R10, R28.reuse ;  /* 0x8000000a151d7223 */ /* 0x108fe2000000001c */
[----:B------:R-:W-:Y:S01]  /*0660*/  FADD R28, R27, -R28 ;  /* 0x8000001c1b1c7221 */ /* 0x000fe20000000000 */
[----:B------:R-:W1:Y:S03]  /*0670*/  LDS.128 R12, [R18+0x40] ;  /* 0x00004000120c7984 */ /* 0x000e660000000c00 */
[--C-:B------:R-:W-:Y:S01]  /*0680*/  FADD R28, R28, -R29.reuse ;  /* 0x8000001d1c1c7221 */ /* 0x100fe20000000000 */
[----:B------:R-:W2:Y:S04]  /*0690*/  LDS R26, [R17+0x880] ;  /* 0x00088000111a7984 */ /* 0x000ea80000000800 */
[----:B------:R-:W3:Y:S01]  /*06a0*/  LDS R21, [R17+0x900] ;  /* 0x0009000011157984 */ /* 0x000ee20000000800 */
[----:B0-----:R-:W-:-:S03]  /*06b0*/  FFMA R11, R8, -R11, R29 ;  /* 0x8000000b080b7223 */ /* 0x001fc6000000001d */
[----:B------:R-:W-:Y:S01]  /*06c0*/  LDS R29, [R17+0xa00] ;  /* 0x000a0000111d7984 */ /* 0x000fe20000000800 */
[--C-:B------:R-:W-:Y:S01]  /*06d0*/  FADD R27, R28, -R11.reuse ;  /* 0x8000000b1c1b7221 */ /* 0x100fe20000000000 */
[----:B-1----:R-:W-:Y:S02]  /*06e0*/  FFMA R9, -R12, R9, R11 ;  /* 0x000000090c097223 */ /* 0x002fe4000000010b */
[----:B------:R-:W0:Y:S02]  /*06f0*/  LDS R12, [R17+0x980] ;  /* 0x00098000110c7984 */ /* 0x000e240000000800 */
[--C-:B------:R-:W-:Y:S01]  /*0700*/  FADD R27, R27, -R9.reuse ;  /* 0x800000091b1b7221 */ /* 0x100fe20000000000 */
[----:B--2---:R-:W-:Y:S02]  /*0710*/  FFMA R26, R26, -R13, R9 ;  /* 0x8000000d1a1a7223 */ /* 0x004fe40000000009 */
[----:B------:R-:W1:Y:S02]  /*0720*/  LDS.128 R8, [R18+0x50] ;  /* 0x0000500012087984 */ /* 0x000e640000000c00 */
[--C-:B---3--:R-:W-:Y:S01]  /*0730*/  FFMA R14, R21, -R14, R26.reuse ;  /* 0x8000000e150e7223 */ /* 0x108fe2000000001a */
[----:B------:R-:W-:Y:S01]  /*0740*/  FADD R27, R27, -R26 ;  /* 0x8000001a1b1b7221 */ /* 0x000fe20000000000 */
[----:B------:R-:W2:Y:S03]  /*0750*/  LDS R13, [R17+0xa80] ;  /* 0x000a8000110d7984 */ /* 0x000ea60000000800 */
[--C-:B------:R-:W-:Y:S01]  /*0760*/  FADD R27, R27, -R14.reuse ;  /* 0x8000000e1b1b7221 */ /* 0x100fe20000000000 */
[----:B------:R-:W3:Y:S01]  /*0770*/  LDS R21, [R17+0xb00] ;  /* 0x000b000011157984 */ /* 0x000ee20000000800 */
[----:B0-----:R-:W-:-:S04]  /*0780*/  FFMA R15, R12, -R15, R14 ;  /* 0x8000000f0c0f7223 */ /* 0x001fc8000000000e */
[--C-:B------:R-:W-:Y:S01]  /*0790*/  FADD R27, R27, -R15.reuse ;  /* 0x8000000f1b1b7221 */ /* 0x100fe20000000000 */
[----:B-1----:R-:W-:Y:S02]  /*07a0*/  FFMA R28, -R8, R29, R15 ;  /* 0x0000001d081c7223 */ /* 0x002fe4000000010f */
[----:B------:R-:W0:Y:S02]  /*07b0*/  LDS R8, [R17+0xb80] ;  /* 0x000b800011087984 */ /* 0x000e240000000800 */
[--C-:B--2---:R-:W-:Y:S01]  /*07c0*/  FFMA R26, R13, -R9, R28.reuse ;  /* 0x800000090d1a7223 */ /* 0x104fe2000000001c */
        /* <DEDUP_REMOVED lines=22> */
[----:B0-----:R-:W-:-:S04]  /*0930*/  FFMA R15, R12, -R15, R21 ;  /* 0x8000000f0c0f7223 */ /* 0x001fc80000000015 */
[--C-:B------:R-:W-:Y:S01]  /*0940*/  FADD R28, R28, -R15.reuse ;  /* 0x8000000f1c1c7221 */ /* 0x100fe20000000000 */
[----:B-1----:R-:W-:-:S04]  /*0950*/  FFMA R13, -R8, R13, R15 ;  /* 0x0000000d080d7223 */ /* 0x002fc8000000010f */
[--C-:B------:R-:W-:Y:S01]  /*0960*/  FADD R28, R28, -R13.reuse ;  /* 0x8000000d1c1c7221 */ /* 0x100fe20000000000 */
[----:B--2---:R-:W-:-:S04]  /*0970*/  FFMA R26, R26, -R9, R13 ;  /* 0x800000091a1a7223 */ /* 0x004fc8000000000d */
[--C-:B------:R-:W-:Y:S01]  /*0980*/  FADD R28, R28, -R26.reuse ;  /* 0x8000001a1c1c7221 */ /* 0x100fe20000000000 */
[----:B------:R-:W-:-:S04]  /*0990*/  FFMA R29, R29, -R10, R26 ;  /* 0x8000000a1d1d7223 */ /* 0x000fc8000000001a */
[--C-:B------:R-:W-:Y:S01]  /*09a0*/  FADD R28, R28, -R29.reuse ;  /* 0x8000001d1c1c7221 */ /* 0x100fe20000000000 */
[----:B---3--:R-:W-:-:S04]  /*09b0*/  FFMA R11, R14, -R11, R29 ;  /* 0x8000000b0e0b7223 */ /* 0x008fc8000000001d */
[----:B------:R-:W-:Y:S01]  /*09c0*/  FADD R21, R28, -R11 ;  /* 0x8000000b1c157221 */ /* 0x000fe20000000000 */
[----:B------:R-:W-:Y:S06]  /*09d0*/  BAR.SYNC.DEFER_BLOCKING 0x0 ;  /* 0x0000000000007b1d */ /* 0x000fec0000010000 */
[----:B------:R-:W-:Y:S05]  /*09e0*/  BRA.U !UP0, `(.L_x_4) ;  /* 0xfffffff9082c7547 */ /* 0x000fea000b83ffff */
.L_x_3:
[----:B------:R-:W-:-:S13]  /*09f0*/  ISETP.GE.AND P0, PT, R16, UR7, PT ;  /* 0x0000000710007c0c */ /* 0x000fda000bf06270 */
[----:B------:R-:W-:Y:S05]  /*0a00*/  @P0 EXIT ;  /* 0x000000000000094d */ /* 0x000fea0003800000 */
[----:B------:R-:W0:Y:S01]  /*0a10*/  LDCU.128 UR4, c[0x0][0x380] ;  /* 0x00007000ff0477ac */ /* 0x000e220008000c00 */
[----:B------:R-:W-:-:S04]  /*0a20*/  IADD3 R2, P0, PT, R24, R22, RZ ;  /* 0x0000001618027210 */ /* 0x000fc80007f1e0ff */
[----:B------:R-:W-:-:S03]  /*0a30*/  LEA.HI.X.SX32 R3, R24, RZ, 0x1, P0 ;  /* 0x000000ff18037211 */ /* 0x000fc600000f0eff */
[----:B0-----:R-:W-:-:S04]  /*0a40*/  IMAD.WIDE.U32 R2, R0, UR6, R2 ;  /* 0x0000000600027c25 */ /* 0x001fc8000f8e0002 */
[----:B------:R-:W-:Y:S01]  /*0a50*/  IMAD R3, R0, UR7, R3 ;  /* 0x0000000700037c24 */ /* 0x000fe2000f8e0203 */
[----:B------:R-:W-:-:S04]  /*0a60*/  LEA R4, P0, R2, UR4, 0x2 ;  /* 0x0000000402047c11 */ /* 0x000fc8000f8010ff */
[----:B------:R-:W-:-:S05]  /*0a70*/  LEA.HI.X R5, R2, UR5, R3, 0x2, P0 ;  /* 0x0000000502057c11 */ /* 0x000fca00080f1403 */
[----:B------:R-:W-:Y:S01]  /*0a80*/  STG.E desc[UR8][R4.64], R21 ;  /* 0x0000001504007986 */ /* 0x000fe2000c101908 */
[----:B------:R-:W-:Y:S05]  /*0a90*/  EXIT ;  /* 0x000000000000794d */ /* 0x000fea0003800000 */
.L_x_5:
        /* <DEDUP_REMOVED lines=14> */
.L_x_7:


//--------------------- .nv.global.init           --------------------------
	.section	.nv.global.init,"aw",@progbits
	.align	4
.nv.global.init:
	.type		threadnum,@object
	.size		threadnum,(.L_0 - threadnum)
threadnum:
        /*0000*/ 	.byte	0x20, 0x00, 0x00, 0x00
.L_0:


//--------------------- .nv.shared._Z7mat_mulPfmPKfmS1_mi --------------------------
	.section	.nv.shared._Z7mat_mulPfmPKfmS1_mi,"aw",@nobits
	.sectionflags	@""
	.align	4
.nv.shared._Z7mat_mulPfmPKfmS1_mi:
	.zero		9216


//--------------------- .nv.shared.reserved.0     --------------------------
	.section	.nv.shared.reserved.0,"aw",@nobits
	.weak		__nv_reservedSMEM_offset_0_alias
	.size		__nv_reservedSMEM_offset_0_alias, 0, 64
	.other		__nv_reservedSMEM_offset_0_alias,@"STO_CUDA_RESERVED_SHARED STV_DEFAULT"
__nv_reservedSMEM_offset_0_alias:
	.zero		0
	.zero		64


//--------------------- .nv.shared._Z9mat_mul_kPfmPKfmS1_mi --------------------------
	.section	.nv.shared._Z9mat_mul_kPfmPKfmS1_mi,"aw",@nobits
	.sectionflags	@""
	.align	4
.nv.shared._Z9mat_mul_kPfmPKfmS1_mi:
	.zero		9216


//--------------------- .nv.constant0._Z7mat_mulPfmPKfmS1_mi --------------------------
	.section	.nv.constant0._Z7mat_mulPfmPKfmS1_mi,"a",@progbits
	.sectionflags	@""
	.align	4
.nv.constant0._Z7mat_mulPfmPKfmS1_mi:
	.zero		948


//--------------------- .nv.constant0._Z9mat_mul_kPfmPKfmS1_mi --------------------------
	.section	.nv.constant0._Z9mat_mul_kPfmPKfmS1_mi,"a",@progbits
	.sectionflags	@""
	.align	4
.nv.constant0._Z9mat_mul_kPfmPKfmS1_mi:
	.zero		948


//--------------------- SYMBOLS --------------------------

	.type		.nv.reservedSmem.offset0,@object
	.size		.nv.reservedSmem.offset0,0x4
	.type		.nv.reservedSmem.cap,@object
	.size		.nv.reservedSmem.cap,0x4
